	.target	sm_100a

	.elftype	@"ET_EXEC"


//--------------------- .note.nv.tkinfo           --------------------------
	.section	.note.nv.tkinfo,"",@"SHT_NOTE"
	.sectionflags	@"SHF_NOTE_NV_TKINFO"
	.tkinfo
        /*0018*/ 	.word	0x00000002
        /*0030*/ 	.string	""
        /*0030*/ 	.string	"ptxas"
        /*0030*/ 	.string	"Cuda compilation tools, release 13.0, V13.0.88"
        /*0030*/ 	.string	"Build cuda_13.0.r13.0/compiler.36424714_0"
        /*0030*/ 	.string	"-arch sm_100a -m 64 "



//--------------------- .note.nv.cuinfo           --------------------------
	.section	.note.nv.cuinfo,"",@"SHT_NOTE"
	.sectionflags	@"SHF_NOTE_NV_CUINFO"
        /*0018*/ 	.short	0x0002
        /*001a*/ 	.short	0x0064
        /*001c*/ 	.short	0x0082
	.zero		2


//--------------------- .nv.info                  --------------------------
	.section	.nv.info,"",@"SHT_CUDA_INFO"
	.align	4


	//----- nvinfo : EIATTR_REGCOUNT
	.align		4
        /*0000*/ 	.byte	0x04, 0x2f
        /*0002*/ 	.short	(.L_19 - .L_18)
	.align		4
.L_18:
        /*0004*/ 	.word	index@(_ZN7cutlass13device_kernelINS_4gemm6kernel13GemmUniversalIN4cute5tupleIJiiiiEEENS1_10collective13CollectiveMmaINS1_35MainloopSm100TmaUmmaWarpSpecializedILi4ELi2ELi4ENS5_IJNS4_1CILi2EEESB_NSA_ILi1EEEEEEEENS5_IJNSA_ILi128EEESF_NSA_ILi32EEEEEENS_12float_e4m3_tENS5_IJlSC_lEEESI_SJ_NS4_8TiledMMAINS4_8MMA_AtomIJNS4_10MMA_TraitsINS4_25SM100_MMA_F8F6F4_2x1SM_SSEJSI_SI_fSF_SF_NS4_17integral_constantINS4_4UMMA5MajorELSQ_0EEESR_NSO_INSP_7ScaleInELSS_0EEEST_EEEEEENS4_6LayoutINS5_IJSC_SC_SC_EEENS5_IJNSA_ILi0EEESY_SY_EEEEENS5_IJNS4_10UnderscoreES11_S11_EEEEENS4_28SM100_TMA_2SM_LOAD_MULTICASTENS4_14ComposedLayoutINS4_7SwizzleILi1ELi4ELi3EEENS4_18smem_ptr_flag_bitsILi8EEENSW_INS5_IJNSA_ILi8EEESG_EEENS5_IJSG_SC_EEEEEEEvNS4_8identityENS4_18SM100_TMA_2SM_LOADES1E_vS1F_EENS_8epilogue10collective18CollectiveEpilogueINS1I_23Sm100TmaWarpSpecializedILi2ELi2ELi32ELb0ELb0EEEJNS5_IJNSA_ILi64EEESF_SG_EEENS5_IJNSW_IS1N_SC_EENSW_INS5_IJSG_SB_EEENS5_IJSC_S1N_EEEEEEEESI_SJ_SI_SJ_NS1I_6fusion15FusionCallbacksIS1M_NS1U_17LinearCombinationISI_fSI_fLNS_15FloatRoundStyleE2EEES1O_S1T_JEEENS4_5SM1004TMEM4LOAD26SM100_TMEM_LOAD_32dp32b32xENS4_13SM90_TMA_LOADES1E_NS4_39AutoVectorizingCopyWithAssumedAlignmentILi128EEENS4_14SM90_TMA_STOREES1E_S26_S26_EEEvvEEEEvNT_6ParamsE)
        /*0008*/ 	.word	0x00000072


	//----- nvinfo : EIATTR_FRAME_SIZE
	.align		4
.L_19:
        /*000c*/ 	.byte	0x04, 0x11
        /*000e*/ 	.short	(.L_21 - .L_20)
	.align		4
.L_20:
        /*0010*/ 	.word	index@($__internal_2_$__cuda_sm10x_tcgen05_guardrail_trap_unallocated_columns_being_dealloced)
        /*0014*/ 	.word	0x00000000


	//----- nvinfo : EIATTR_FRAME_SIZE
	.align		4
.L_21:
        /*0018*/ 	.byte	0x04, 0x11
        /*001a*/ 	.short	(.L_23 - .L_22)
	.align		4
.L_22:
        /*001c*/ 	.word	index@($__internal_1_$__cuda_sm10x_tcgen05_guardrail_trap_phase_invalid_during_alloc)
        /*0020*/ 	.word	0x00000000


	//----- nvinfo : EIATTR_FRAME_SIZE
	.align		4
.L_23:
        /*0024*/ 	.byte	0x04, 0x11
        /*0026*/ 	.short	(.L_25 - .L_24)
	.align		4
.L_24:
        /*0028*/ 	.word	index@($__internal_0_$__cuda_sm10x_tcgen05_guardrail_trap_col_being_dealloced_not_returned_by_alloc)
        /*002c*/ 	.word	0x00000000


	//----- nvinfo : EIATTR_FRAME_SIZE
	.align		4
.L_25:
        /*0030*/ 	.byte	0x04, 0x11
        /*0032*/ 	.short	(.L_27 - .L_26)
	.align		4
.L_26:
        /*0034*/ 	.word	index@(_ZN7cutlass13device_kernelINS_4gemm6kernel13GemmUniversalIN4cute5tupleIJiiiiEEENS1_10collective13CollectiveMmaINS1_35MainloopSm100TmaUmmaWarpSpecializedILi4ELi2ELi4ENS5_IJNS4_1CILi2EEESB_NSA_ILi1EEEEEEEENS5_IJNSA_ILi128EEESF_NSA_ILi32EEEEEENS_12float_e4m3_tENS5_IJlSC_lEEESI_SJ_NS4_8TiledMMAINS4_8MMA_AtomIJNS4_10MMA_TraitsINS4_25SM100_MMA_F8F6F4_2x1SM_SSEJSI_SI_fSF_SF_NS4_17integral_constantINS4_4UMMA5MajorELSQ_0EEESR_NSO_INSP_7ScaleInELSS_0EEEST_EEEEEENS4_6LayoutINS5_IJSC_SC_SC_EEENS5_IJNSA_ILi0EEESY_SY_EEEEENS5_IJNS4_10UnderscoreES11_S11_EEEEENS4_28SM100_TMA_2SM_LOAD_MULTICASTENS4_14ComposedLayoutINS4_7SwizzleILi1ELi4ELi3EEENS4_18smem_ptr_flag_bitsILi8EEENSW_INS5_IJNSA_ILi8EEESG_EEENS5_IJSG_SC_EEEEEEEvNS4_8identityENS4_18SM100_TMA_2SM_LOADES1E_vS1F_EENS_8epilogue10collective18CollectiveEpilogueINS1I_23Sm100TmaWarpSpecializedILi2ELi2ELi32ELb0ELb0EEEJNS5_IJNSA_ILi64EEESF_SG_EEENS5_IJNSW_IS1N_SC_EENSW_INS5_IJSG_SB_EEENS5_IJSC_S1N_EEEEEEEESI_SJ_SI_SJ_NS1I_6fusion15FusionCallbacksIS1M_NS1U_17LinearCombinationISI_fSI_fLNS_15FloatRoundStyleE2EEES1O_S1T_JEEENS4_5SM1004TMEM4LOAD26SM100_TMEM_LOAD_32dp32b32xENS4_13SM90_TMA_LOADES1E_NS4_39AutoVectorizingCopyWithAssumedAlignmentILi128EEENS4_14SM90_TMA_STOREES1E_S26_S26_EEEvvEEEEvNT_6ParamsE)
        /*0038*/ 	.word	0x00000000


	//----- nvinfo : EIATTR_MIN_STACK_SIZE
	.align		4
.L_27:
        /*003c*/ 	.byte	0x04, 0x12
        /*003e*/ 	.short	(.L_29 - .L_28)
	.align		4
.L_28:
        /*0040*/ 	.word	index@(_ZN7cutlass13device_kernelINS_4gemm6kernel13GemmUniversalIN4cute5tupleIJiiiiEEENS1_10collective13CollectiveMmaINS1_35MainloopSm100TmaUmmaWarpSpecializedILi4ELi2ELi4ENS5_IJNS4_1CILi2EEESB_NSA_ILi1EEEEEEEENS5_IJNSA_ILi128EEESF_NSA_ILi32EEEEEENS_12float_e4m3_tENS5_IJlSC_lEEESI_SJ_NS4_8TiledMMAINS4_8MMA_AtomIJNS4_10MMA_TraitsINS4_25SM100_MMA_F8F6F4_2x1SM_SSEJSI_SI_fSF_SF_NS4_17integral_constantINS4_4UMMA5MajorELSQ_0EEESR_NSO_INSP_7ScaleInELSS_0EEEST_EEEEEENS4_6LayoutINS5_IJSC_SC_SC_EEENS5_IJNSA_ILi0EEESY_SY_EEEEENS5_IJNS4_10UnderscoreES11_S11_EEEEENS4_28SM100_TMA_2SM_LOAD_MULTICASTENS4_14ComposedLayoutINS4_7SwizzleILi1ELi4ELi3EEENS4_18smem_ptr_flag_bitsILi8EEENSW_INS5_IJNSA_ILi8EEESG_EEENS5_IJSG_SC_EEEEEEEvNS4_8identityENS4_18SM100_TMA_2SM_LOADES1E_vS1F_EENS_8epilogue10collective18CollectiveEpilogueINS1I_23Sm100TmaWarpSpecializedILi2ELi2ELi32ELb0ELb0EEEJNS5_IJNSA_ILi64EEESF_SG_EEENS5_IJNSW_IS1N_SC_EENSW_INS5_IJSG_SB_EEENS5_IJSC_S1N_EEEEEEEESI_SJ_SI_SJ_NS1I_6fusion15FusionCallbacksIS1M_NS1U_17LinearCombinationISI_fSI_fLNS_15FloatRoundStyleE2EEES1O_S1T_JEEENS4_5SM1004TMEM4LOAD26SM100_TMEM_LOAD_32dp32b32xENS4_13SM90_TMA_LOADES1E_NS4_39AutoVectorizingCopyWithAssumedAlignmentILi128EEENS4_14SM90_TMA_STOREES1E_S26_S26_EEEvvEEEEvNT_6ParamsE)
        /*0044*/ 	.word	0x00000000
.L_29:


//--------------------- .nv.compat                --------------------------
	.section	.nv.compat,"",@"SHT_CUDA_COMPAT_INFO"
	.align	4
        /*0000*/ 	.byte	0x02, 0x09, 0x01, 0x00, 0x02, 0x02, 0x02, 0x00, 0x02, 0x05, 0x05, 0x00, 0x03, 0x07, 0x01, 0x01
        /*0010*/ 	.byte	0x02, 0x03, 0x01, 0x00, 0x02, 0x06, 0x01, 0x00, 0x04, 0x0b, 0x08, 0x00, 0x09, 0x00, 0x00, 0x00
        /*0020*/ 	.byte	0x00, 0x00, 0x00, 0x00


//--------------------- .nv.info._ZN7cutlass13device_kernelINS_4gemm6kernel13GemmUniversalIN4cute5tupleIJiiiiEEENS1_10collective13CollectiveMmaINS1_35MainloopSm100TmaUmmaWarpSpecializedILi4ELi2ELi4ENS5_IJNS4_1CILi2EEESB_NSA_ILi1EEEEEEEENS5_IJNSA_ILi128EEESF_NSA_ILi32EEEEEENS_12float_e4m3_tENS5_IJlSC_lEEESI_SJ_NS4_8TiledMMAINS4_8MMA_AtomIJNS4_10MMA_TraitsINS4_25SM100_MMA_F8F6F4_2x1SM_SSEJSI_SI_fSF_SF_NS4_17integral_constantINS4_4UMMA5MajorELSQ_0EEESR_NSO_INSP_7ScaleInELSS_0EEEST_EEEEEENS4_6LayoutINS5_IJSC_SC_SC_EEENS5_IJNSA_ILi0EEESY_SY_EEEEENS5_IJNS4_10UnderscoreES11_S11_EEEEENS4_28SM100_TMA_2SM_LOAD_MULTICASTENS4_14ComposedLayoutINS4_7SwizzleILi1ELi4ELi3EEENS4_18smem_ptr_flag_bitsILi8EEENSW_INS5_IJNSA_ILi8EEESG_EEENS5_IJSG_SC_EEEEEEEvNS4_8identityENS4_18SM100_TMA_2SM_LOADES1E_vS1F_EENS_8epilogue10collective18CollectiveEpilogueINS1I_23Sm100TmaWarpSpecializedILi2ELi2ELi32ELb0ELb0EEEJNS5_IJNSA_ILi64EEESF_SG_EEENS5_IJNSW_IS1N_SC_EENSW_INS5_IJSG_SB_EEENS5_IJSC_S1N_EEEEEEEESI_SJ_SI_SJ_NS1I_6fusion15FusionCallbacksIS1M_NS1U_17LinearCombinationISI_fSI_fLNS_15FloatRoundStyleE2EEES1O_S1T_JEEENS4_5SM1004TMEM4LOAD26SM100_TMEM_LOAD_32dp32b32xENS4_13SM90_TMA_LOADES1E_NS4_39AutoVectorizingCopyWithAssumedAlignmentILi128EEENS4_14SM90_TMA_STOREES1E_S26_S26_EEEvvEEEEvNT_6ParamsE --------------------------
	.section	.nv.info._ZN7cutlass13device_kernelINS_4gemm6kernel13GemmUniversalIN4cute5tupleIJiiiiEEENS1_10collective13CollectiveMmaINS1_35MainloopSm100TmaUmmaWarpSpecializedILi4ELi2ELi4ENS5_IJNS4_1CILi2EEESB_NSA_ILi1EEEEEEEENS5_IJNSA_ILi128EEESF_NSA_ILi32EEEEEENS_12float_e4m3_tENS5_IJlSC_lEEESI_SJ_NS4_8TiledMMAINS4_8MMA_AtomIJNS4_10MMA_TraitsINS4_25SM100_MMA_F8F6F4_2x1SM_SSEJSI_SI_fSF_SF_NS4_17integral_constantINS4_4UMMA5MajorELSQ_0EEESR_NSO_INSP_7ScaleInELSS_0EEEST_EEEEEENS4_6LayoutINS5_IJSC_SC_SC_EEENS5_IJNSA_ILi0EEESY_SY_EEEEENS5_IJNS4_10UnderscoreES11_S11_EEEEENS4_28SM100_TMA_2SM_LOAD_MULTICASTENS4_14ComposedLayoutINS4_7SwizzleILi1ELi4ELi3EEENS4_18smem_ptr_flag_bitsILi8EEENSW_INS5_IJNSA_ILi8EEESG_EEENS5_IJSG_SC_EEEEEEEvNS4_8identityENS4_18SM100_TMA_2SM_LOADES1E_vS1F_EENS_8epilogue10collective18CollectiveEpilogueINS1I_23Sm100TmaWarpSpecializedILi2ELi2ELi32ELb0ELb0EEEJNS5_IJNSA_ILi64EEESF_SG_EEENS5_IJNSW_IS1N_SC_EENSW_INS5_IJSG_SB_EEENS5_IJSC_S1N_EEEEEEEESI_SJ_SI_SJ_NS1I_6fusion15FusionCallbacksIS1M_NS1U_17LinearCombinationISI_fSI_fLNS_15FloatRoundStyleE2EEES1O_S1T_JEEENS4_5SM1004TMEM4LOAD26SM100_TMEM_LOAD_32dp32b32xENS4_13SM90_TMA_LOADES1E_NS4_39AutoVectorizingCopyWithAssumedAlignmentILi128EEENS4_14SM90_TMA_STOREES1E_S26_S26_EEEvvEEEEvNT_6ParamsE,"",@"SHT_CUDA_INFO"
	.sectionflags	@""
	.align	4


	//----- nvinfo : EIATTR_CUDA_API_VERSION
	.align		4
        /*0000*/ 	.byte	0x04, 0x37
        /*0002*/ 	.short	(.L_31 - .L_30)
.L_30:
        /*0004*/ 	.word	0x00000082


	//----- nvinfo : EIATTR_KPARAM_INFO
	.align		4
.L_31:
        /*0008*/ 	.byte	0x04, 0x17
        /*000a*/ 	.short	(.L_33 - .L_32)
.L_32:
        /*000c*/ 	.word	0x00000000
        /*0010*/ 	.short	0x0000
        /*0012*/ 	.short	0x0000
        /*0014*/ 	.byte	0x00, 0xf0, 0x01, 0x20


	//----- nvinfo : EIATTR_AT_ENTRY_FRAGMENTS
	.align		4
.L_33:
        /*0018*/ 	.byte	0x04, 0x4f
        /*001a*/ 	.short	(.L_35 - .L_34)


	//   ....[0]....
.L_34:
        /*001c*/ 	.word	0x00000007


	//----- nvinfo : EIATTR_RESERVED_SMEM_USED
	.align		4
.L_35:
        /*0020*/ 	.byte	0x01, 0x41
	.zero		2


	//----- nvinfo : EIATTR_SPARSE_MMA_MASK
	.align		4
        /*0024*/ 	.byte	0x03, 0x50
        /*0026*/ 	.short	0x0000


	//----- nvinfo : EIATTR_TCGEN05_2CTA_USED
	.align		4
        /*0028*/ 	.byte	0x01, 0x52
	.zero		2


	//----- nvinfo : EIATTR_MAXREG_COUNT
	.align		4
        /*002c*/ 	.byte	0x03, 0x1b
        /*002e*/ 	.short	0x00ff


	//----- nvinfo : EIATTR_NUM_BARRIERS
	.align		4
        /*0030*/ 	.byte	0x02, 0x4c
        /*0032*/ 	.byte	0x07
	.zero		1


	//----- nvinfo : EIATTR_EXTERNS
	.align		4
        /*0034*/ 	.byte	0x04, 0x0f
        /*0036*/ 	.short	(.L_37 - .L_36)


	//   ....[0]....
	.align		4
.L_36:
        /*0038*/ 	.word	index@(__assertfail)


	//----- nvinfo : EIATTR_MERCURY_ISA_VERSION
	.align		4
.L_37:
        /*003c*/ 	.byte	0x03, 0x5f
        /*003e*/ 	.short	0x0101


	//----- nvinfo : EIATTR_INT_WARP_WIDE_INSTR_OFFSETS
	.align		4
        /*0040*/ 	.byte	0x04, 0x31
        /*0042*/ 	.short	(.L_39 - .L_38)


	//   ....[0]....
.L_38:
        /*0044*/ 	.word	0x00000d30


	//   ....[1]....
        /*0048*/ 	.word	0x00000dd0


	//   ....[2]....
        /*004c*/ 	.word	0x00004120


	//   ....[3]....
        /*0050*/ 	.word	0x00004140


	//   ....[4]....
        /*0054*/ 	.word	0x00004170


	//   ....[5]....
        /*0058*/ 	.word	0x00004c90


	//   ....[6]....
        /*005c*/ 	.word	0x00004d30


	//   ....[7]....
        /*0060*/ 	.word	0x00004de0


	//   ....[8]....
        /*0064*/ 	.word	0x00004e80


	//   ....[9]....
        /*0068*/ 	.word	0x00004f70


	//   ....[10]....
        /*006c*/ 	.word	0x00005040


	//----- nvinfo : EIATTR_COOP_GROUP_MASK_REGIDS
	.align		4
.L_39:
        /*0070*/ 	.byte	0x04, 0x29
        /*0072*/ 	.short	(.L_41 - .L_40)


	//   ....[0]....
.L_40:
        /*0074*/ 	.word	0xffffffff


	//   ....[1]....
        /*0078*/ 	.word	0xffffffff


	//   ....[2]....
        /*007c*/ 	.word	0xffffffff


	//   ....[3]....
        /*0080*/ 	.word	0xffffffff


	//   ....[4]....
        /*0084*/ 	.word	0xffffffff


	//   ....[5]....
        /*0088*/ 	.word	0xffffffff


	//   ....[6]....
        /*008c*/ 	.word	0xffffffff


	//   ....[7]....
        /*0090*/ 	.word	0xffffffff


	//   ....[8]....
        /*0094*/ 	.word	0xffffffff


	//   ....[9]....
        /*0098*/ 	.word	0xffffffff


	//   ....[10]....
        /*009c*/ 	.word	0xffffffff


	//   ....[11]....
        /*00a0*/ 	.word	0xffffffff


	//   ....[12]....
        /*00a4*/ 	.word	0xffffffff


	//   ....[13]....
        /*00a8*/ 	.word	0xffffffff


	//----- nvinfo : EIATTR_COOP_GROUP_INSTR_OFFSETS
	.align		4
.L_41:
        /*00ac*/ 	.byte	0x04, 0x28
        /*00ae*/ 	.short	(.L_43 - .L_42)


	//   ....[0]....
.L_42:
        /*00b0*/ 	.word	0x000000b0


	//   ....[1]....
        /*00b4*/ 	.word	0x00000520


	//   ....[2]....
        /*00b8*/ 	.word	0x000006e0


	//   ....[3]....
        /*00bc*/ 	.word	0x00000830


	//   ....[4]....
        /*00c0*/ 	.word	0x00000920


	//   ....[5]....
        /*00c4*/ 	.word	0x00000a80


	//   ....[6]....
        /*00c8*/ 	.word	0x00000c10


	//   ....[7]....
        /*00cc*/ 	.word	0x00000e50


	//   ....[8]....
        /*00d0*/ 	.word	0x000021a0


	//   ....[9]....
        /*00d4*/ 	.word	0x00003050


	//   ....[10]....
        /*00d8*/ 	.word	0x00003520


	//   ....[11]....
        /*00dc*/ 	.word	0x00003550


	//   ....[12]....
        /*00e0*/ 	.word	0x00004020


	//   ....[13]....
        /*00e4*/ 	.word	0x00004230


	//----- nvinfo : EIATTR_VRC_CTA_INIT_COUNT
	.align		4
.L_43:
        /*00e8*/ 	.byte	0x02, 0x4a
        /*00ea*/ 	.byte	0x80
	.zero		1


	//----- nvinfo : EIATTR_SYSCALL_OFFSETS
	.align		4
        /*00ec*/ 	.byte	0x04, 0x46
        /*00ee*/ 	.short	(.L_45 - .L_44)


	//   ....[0]....
.L_44:
        /*00f0*/ 	.word	0x00005b50


	//   ....[1]....
        /*00f4*/ 	.word	0x00005c90


	//   ....[2]....
        /*00f8*/ 	.word	0x000064b0


	//   ....[3]....
        /*00fc*/ 	.word	0x000072a0


	//----- nvinfo : EIATTR_MBARRIER_INSTR_OFFSETS
	.align		4
.L_45:
        /*0100*/ 	.byte	0x04, 0x39
        /*0102*/ 	.short	(.L_47 - .L_46)


	//   ....[0]....
.L_46:
        /*0104*/ 	.word	0x00000650
        /*0108*/ 	.word	0x000000ff
        /*010c*/ 	.word	0x00000000
        /*0110*/ 	.short	0x0100
        /*0112*/ 	.byte	0x04
	.zero		1


	//   ....[1]....
        /*0114*/ 	.word	0x00000660
        /*0118*/ 	.word	0x000000ff
        /*011c*/ 	.word	0x00000020
        /*0120*/ 	.short	0x0100
        /*0122*/ 	.byte	0x04
	.zero		1


	//   ....[2]....
        /*0124*/ 	.word	0x00000670
        /*0128*/ 	.word	0x000000ff
        /*012c*/ 	.word	0x00000008
        /*0130*/ 	.short	0x0100
        /*0132*/ 	.byte	0x04
	.zero		1


	//   ....[3]....
        /*0134*/ 	.word	0x00000680
        /*0138*/ 	.word	0x000000ff
        /*013c*/ 	.word	0x00000028
        /*0140*/ 	.short	0x0100
        /*0142*/ 	.byte	0x04
	.zero		1


	//   ....[4]....
        /*0144*/ 	.word	0x00000690
        /*0148*/ 	.word	0x000000ff
        /*014c*/ 	.word	0x00000010
        /*0150*/ 	.short	0x0100
        /*0152*/ 	.byte	0x04
	.zero		1


	//   ....[5]....
        /*0154*/ 	.word	0x000006a0
        /*0158*/ 	.word	0x000000ff
        /*015c*/ 	.word	0x00000030
        /*0160*/ 	.short	0x0100
        /*0162*/ 	.byte	0x04
	.zero		1


	//   ....[6]....
        /*0164*/ 	.word	0x000006b0
        /*0168*/ 	.word	0x000000ff
        /*016c*/ 	.word	0x00000018
        /*0170*/ 	.short	0x0100
        /*0172*/ 	.byte	0x04
	.zero		1


	//   ....[7]....
        /*0174*/ 	.word	0x000006c0
        /*0178*/ 	.word	0x000000ff
        /*017c*/ 	.word	0x00000038
        /*0180*/ 	.short	0x0100
        /*0182*/ 	.byte	0x04
	.zero		1


	//   ....[8]....
        /*0184*/ 	.word	0x000007e0
        /*0188*/ 	.word	0x000000ff
        /*018c*/ 	.word	0x00000040
        /*0190*/ 	.short	0x0100
        /*0192*/ 	.byte	0x04
	.zero		1


	//   ....[9]....
        /*0194*/ 	.word	0x000007f0
        /*0198*/ 	.word	0x000000ff
        /*019c*/ 	.word	0x00000050
        /*01a0*/ 	.short	0x0100
        /*01a2*/ 	.byte	0x04
	.zero		1


	//   ....[10]....
        /*01a4*/ 	.word	0x00000800
        /*01a8*/ 	.word	0x000000ff
        /*01ac*/ 	.word	0x00000048
        /*01b0*/ 	.short	0x0100
        /*01b2*/ 	.byte	0x04
	.zero		1


	//   ....[11]....
        /*01b4*/ 	.word	0x00000810
        /*01b8*/ 	.word	0x000000ff
        /*01bc*/ 	.word	0x00000058
        /*01c0*/ 	.short	0x0100
        /*01c2*/ 	.byte	0x04
	.zero		1


	//   ....[12]....
        /*01c4*/ 	.word	0x000008f0
        /*01c8*/ 	.word	0x000000ff
        /*01cc*/ 	.word	0x00000060
        /*01d0*/ 	.short	0x0100
        /*01d2*/ 	.byte	0x06
	.zero		1


	//   ....[13]....
        /*01d4*/ 	.word	0x00000900
        /*01d8*/ 	.word	0x000000ff
        /*01dc*/ 	.word	0x00000068
        /*01e0*/ 	.short	0x0100
        /*01e2*/ 	.byte	0x06
	.zero		1


	//   ....[14]....
        /*01e4*/ 	.word	0x00000a30
        /*01e8*/ 	.word	0x000000ff
        /*01ec*/ 	.word	0x00000070
        /*01f0*/ 	.short	0x0100
        /*01f2*/ 	.byte	0x06
	.zero		1


	//   ....[15]....
        /*01f4*/ 	.word	0x00000a40
        /*01f8*/ 	.word	0x000000ff
        /*01fc*/ 	.word	0x00000080
        /*0200*/ 	.short	0x0100
        /*0202*/ 	.byte	0x06
	.zero		1


	//   ....[16]....
        /*0204*/ 	.word	0x00000a50
        /*0208*/ 	.word	0x000000ff
        /*020c*/ 	.word	0x00000078
        /*0210*/ 	.short	0x0100
        /*0212*/ 	.byte	0x06
	.zero		1


	//   ....[17]....
        /*0214*/ 	.word	0x00000a60
        /*0218*/ 	.word	0x000000ff
        /*021c*/ 	.word	0x00000088
        /*0220*/ 	.short	0x0100
        /*0222*/ 	.byte	0x06
	.zero		1


	//   ....[18]....
        /*0224*/ 	.word	0x00000b80
        /*0228*/ 	.word	0x000000ff
        /*022c*/ 	.word	0x00000090
        /*0230*/ 	.short	0x0100
        /*0232*/ 	.byte	0x04
	.zero		1


	//   ....[19]....
        /*0234*/ 	.word	0x00000b90
        /*0238*/ 	.word	0x000000ff
        /*023c*/ 	.word	0x000000b0
        /*0240*/ 	.short	0x0100
        /*0242*/ 	.byte	0x04
	.zero		1


	//   ....[20]....
        /*0244*/ 	.word	0x00000ba0
        /*0248*/ 	.word	0x000000ff
        /*024c*/ 	.word	0x00000098
        /*0250*/ 	.short	0x0100
        /*0252*/ 	.byte	0x04
	.zero		1


	//   ....[21]....
        /*0254*/ 	.word	0x00000bb0
        /*0258*/ 	.word	0x000000ff
        /*025c*/ 	.word	0x000000b8
        /*0260*/ 	.short	0x0100
        /*0262*/ 	.byte	0x04
	.zero		1


	//   ....[22]....
        /*0264*/ 	.word	0x00000bc0
        /*0268*/ 	.word	0x000000ff
        /*026c*/ 	.word	0x000000a0
        /*0270*/ 	.short	0x0100
        /*0272*/ 	.byte	0x04
	.zero		1


	//   ....[23]....
        /*0274*/ 	.word	0x00000bd0
        /*0278*/ 	.word	0x000000ff
        /*027c*/ 	.word	0x000000c0
        /*0280*/ 	.short	0x0100
        /*0282*/ 	.byte	0x04
	.zero		1


	//   ....[24]....
        /*0284*/ 	.word	0x00000be0
        /*0288*/ 	.word	0x000000ff
        /*028c*/ 	.word	0x000000a8
        /*0290*/ 	.short	0x0100
        /*0292*/ 	.byte	0x04
	.zero		1


	//   ....[25]....
        /*0294*/ 	.word	0x00000bf0
        /*0298*/ 	.word	0x000000ff
        /*029c*/ 	.word	0x000000c8
        /*02a0*/ 	.short	0x0100
        /*02a2*/ 	.byte	0x04
	.zero		1


	//   ....[26]....
        /*02a4*/ 	.word	0x00000ce0
        /*02a8*/ 	.word	0x000000ff
        /*02ac*/ 	.word	0x000000d0
        /*02b0*/ 	.short	0x0100
        /*02b2*/ 	.byte	0x04
	.zero		1


	//   ....[27]....
        /*02b4*/ 	.word	0x00000cf0
        /*02b8*/ 	.word	0x000000ff
        /*02bc*/ 	.word	0x000000e0
        /*02c0*/ 	.short	0x0100
        /*02c2*/ 	.byte	0x04
	.zero		1


	//   ....[28]....
        /*02c4*/ 	.word	0x00000d00
        /*02c8*/ 	.word	0x000000ff
        /*02cc*/ 	.word	0x000000d8
        /*02d0*/ 	.short	0x0100
        /*02d2*/ 	.byte	0x04
	.zero		1


	//   ....[29]....
        /*02d4*/ 	.word	0x00000d10
        /*02d8*/ 	.word	0x000000ff
        /*02dc*/ 	.word	0x000000e8
        /*02e0*/ 	.short	0x0100
        /*02e2*/ 	.byte	0x04
	.zero		1


	//   ....[30]....
        /*02e4*/ 	.word	0x00000e10
        /*02e8*/ 	.word	0x000000ff
        /*02ec*/ 	.word	0x000000f0
        /*02f0*/ 	.short	0x0100
        /*02f2*/ 	.byte	0x06
	.zero		1


	//   ....[31]....
        /*02f4*/ 	.word	0x000019c0
        /*02f8*/ 	.word	0x00000003
        /*02fc*/ 	.word	0x000000e0
        /*0300*/ 	.short	0x010a
        /*0302*/ 	.byte	0xff
	.zero		1


	//   ....[32]....
        /*0304*/ 	.word	0x000019f0
        /*0308*/ 	.word	0x00000003
        /*030c*/ 	.word	0x000000d0
        /*0310*/ 	.short	0x0101
        /*0312*/ 	.byte	0xff
	.zero		1


	//   ....[33]....
        /*0314*/ 	.word	0x00001ab0
        /*0318*/ 	.word	0x000000ff
        /*031c*/ 	.word	0x00000020
        /*0320*/ 	.short	0x010a
        /*0322*/ 	.byte	0x04
	.zero		1


	//   ....[34]....
        /*0324*/ 	.word	0x00001b80
        /*0328*/ 	.word	0x000000ff
        /*032c*/ 	.word	0x00000020
        /*0330*/ 	.short	0x010a
        /*0332*/ 	.byte	0x21
	.zero		1


	//   ....[35]....
        /*0334*/ 	.word	0x00001d30
        /*0338*/ 	.word	0x000000ff
        /*033c*/ 	.word	0x00000020
        /*0340*/ 	.short	0x010a
        /*0342*/ 	.byte	0x05
	.zero		1


	//   ....[36]....
        /*0344*/ 	.word	0x00001e40
        /*0348*/ 	.word	0x000000ff
        /*034c*/ 	.word	0x00000068
        /*0350*/ 	.short	0x0101
        /*0352*/ 	.byte	0x06
	.zero		1


	//   ....[37]....
        /*0354*/ 	.word	0x00001e60
        /*0358*/ 	.word	0x000000ff
        /*035c*/ 	.word	0x00000020
        /*0360*/ 	.short	0x010a
        /*0362*/ 	.byte	0x04
	.zero		1


	//   ....[38]....
        /*0364*/ 	.word	0x00001ee0
        /*0368*/ 	.word	0x000000ff
        /*036c*/ 	.word	0x00000020
        /*0370*/ 	.short	0x010a
        /*0372*/ 	.byte	0x11
	.zero		1


	//   ....[39]....
        /*0374*/ 	.word	0x00002070
        /*0378*/ 	.word	0x000000ff
        /*037c*/ 	.word	0x00000020
        /*0380*/ 	.short	0x010a
        /*0382*/ 	.byte	0x05
	.zero		1


	//   ....[40]....
        /*0384*/ 	.word	0x000021d0
        /*0388*/ 	.word	0x00000003
        /*038c*/ 	.word	0x00000070
        /*0390*/ 	.short	0x010a
        /*0392*/ 	.byte	0xff
	.zero		1


	//   ....[41]....
        /*0394*/ 	.word	0x00002320
        /*0398*/ 	.word	0x00000000
        /*039c*/ 	.word	0x00000000
        /*03a0*/ 	.short	0x0101
        /*03a2*/ 	.byte	0xff
	.zero		1


	//   ....[42]....
        /*03a4*/ 	.word	0x000028d0
        /*03a8*/ 	.word	0x000000ff
        /*03ac*/ 	.word	0x00000000
        /*03b0*/ 	.short	0x010a
        /*03b2*/ 	.byte	0x04
	.zero		1


	//   ....[43]....
        /*03b4*/ 	.word	0x00002960
        /*03b8*/ 	.word	0x000000ff
        /*03bc*/ 	.word	0x00000000
        /*03c0*/ 	.short	0x010a
        /*03c2*/ 	.byte	0x05
	.zero		1


	//   ....[44]....
        /*03c4*/ 	.word	0x000029f0
        /*03c8*/ 	.word	0x000000ff
        /*03cc*/ 	.word	0x00000000
        /*03d0*/ 	.short	0x010a
        /*03d2*/ 	.byte	0x05
	.zero		1


	//   ....[45]....
        /*03d4*/ 	.word	0x00002a90
        /*03d8*/ 	.word	0x00000000
        /*03dc*/ 	.word	0x00000000
        /*03e0*/ 	.short	0x010a
        /*03e2*/ 	.byte	0xff
	.zero		1


	//   ....[46]....
        /*03e4*/ 	.word	0x00002bb0
        /*03e8*/ 	.word	0x00000002
        /*03ec*/ 	.word	0x000000d0
        /*03f0*/ 	.short	0x010a
        /*03f2*/ 	.byte	0xff
	.zero		1


	//   ....[47]....
        /*03f4*/ 	.word	0x00002c10
        /*03f8*/ 	.word	0x00000004
        /*03fc*/ 	.word	0x00000000
        /*0400*/ 	.short	0x0101
        /*0402*/ 	.byte	0xff
	.zero		1


	//   ....[48]....
        /*0404*/ 	.word	0x00002c30
        /*0408*/ 	.word	0x000000ff
        /*040c*/ 	.word	0x00000080
        /*0410*/ 	.short	0x010a
        /*0412*/ 	.byte	0x04
	.zero		1


	//   ....[49]....
        /*0414*/ 	.word	0x00002d50
        /*0418*/ 	.word	0x00000002
        /*041c*/ 	.word	0x00000070
        /*0420*/ 	.short	0x010a
        /*0422*/ 	.byte	0xff
	.zero		1


	//   ....[50]....
        /*0424*/ 	.word	0x00002e60
        /*0428*/ 	.word	0x00000002
        /*042c*/ 	.word	0x00000000
        /*0430*/ 	.short	0x0101
        /*0432*/ 	.byte	0xff
	.zero		1


	//   ....[51]....
        /*0434*/ 	.word	0x00002ef0
        /*0438*/ 	.word	0x000000ff
        /*043c*/ 	.word	0x00000080
        /*0440*/ 	.short	0x0106
        /*0442*/ 	.byte	0x04
	.zero		1


	//   ....[52]....
        /*0444*/ 	.word	0x00002f10
        /*0448*/ 	.word	0x000000ff
        /*044c*/ 	.word	0x00000080
        /*0450*/ 	.short	0x010a
        /*0452*/ 	.byte	0x04
	.zero		1


	//   ....[53]....
        /*0454*/ 	.word	0x00002fa0
        /*0458*/ 	.word	0x000000ff
        /*045c*/ 	.word	0x00000080
        /*0460*/ 	.short	0x0106
        /*0462*/ 	.byte	0x07
	.zero		1


	//   ....[54]....
        /*0464*/ 	.word	0x00002fe0
        /*0468*/ 	.word	0x00000000
        /*046c*/ 	.word	0x00000080
        /*0470*/ 	.short	0x010a
        /*0472*/ 	.byte	0xff
	.zero		1


	//   ....[55]....
        /*0474*/ 	.word	0x00003220
        /*0478*/ 	.word	0x000000ff
        /*047c*/ 	.word	0x00000008
        /*0480*/ 	.short	0x010a
        /*0482*/ 	.byte	0x05
	.zero		1


	//   ....[56]....
        /*0484*/ 	.word	0x00003240
        /*0488*/ 	.word	0x000000ff
        /*048c*/ 	.word	0x00000008
        /*0490*/ 	.short	0x010a
        /*0492*/ 	.byte	0x05
	.zero		1


	//   ....[57]....
        /*0494*/ 	.word	0x000033d0
        /*0498*/ 	.word	0x000000ff
        /*049c*/ 	.word	0x00000008
        /*04a0*/ 	.short	0x010a
        /*04a2*/ 	.byte	0x05
	.zero		1


	//   ....[58]....
        /*04a4*/ 	.word	0x000033f0
        /*04a8*/ 	.word	0x000000ff
        /*04ac*/ 	.word	0x00000008
        /*04b0*/ 	.short	0x010a
        /*04b2*/ 	.byte	0x05
	.zero		1


	//   ....[59]....
        /*04b4*/ 	.word	0x000034b0
        /*04b8*/ 	.word	0x000000ff
        /*04bc*/ 	.word	0x00000000
        /*04c0*/ 	.short	0x0101
        /*04c2*/ 	.byte	0x04
	.zero		1


	//   ....[60]....
        /*04c4*/ 	.word	0x00003790
        /*04c8*/ 	.word	0x00000000
        /*04cc*/ 	.word	0x00000070
        /*04d0*/ 	.short	0x010a
        /*04d2*/ 	.byte	0xff
	.zero		1


	//   ....[61]....
        /*04d4*/ 	.word	0x00003850
        /*04d8*/ 	.word	0x00000000
        /*04dc*/ 	.word	0x00000000
        /*04e0*/ 	.short	0x0101
        /*04e2*/ 	.byte	0xff
	.zero		1


	//   ....[62]....
        /*04e4*/ 	.word	0x00003900
        /*04e8*/ 	.word	0x000000ff
        /*04ec*/ 	.word	0x00000000
        /*04f0*/ 	.short	0x010a
        /*04f2*/ 	.byte	0x04
	.zero		1


	//   ....[63]....
        /*04f4*/ 	.word	0x00003910
        /*04f8*/ 	.word	0x000000ff
        /*04fc*/ 	.word	0x000000b0
        /*0500*/ 	.short	0x010a
        /*0502*/ 	.byte	0x13
	.zero		1


	//   ....[64]....
        /*0504*/ 	.word	0x000039d0
        /*0508*/ 	.word	0x000000ff
        /*050c*/ 	.word	0x00000000
        /*0510*/ 	.short	0x010a
        /*0512*/ 	.byte	0x06
	.zero		1


	//   ....[65]....
        /*0514*/ 	.word	0x00003af0
        /*0518*/ 	.word	0x000000ff
        /*051c*/ 	.word	0x00000000
        /*0520*/ 	.short	0x010a
        /*0522*/ 	.byte	0x04
	.zero		1


	//   ....[66]....
        /*0524*/ 	.word	0x00003d10
        /*0528*/ 	.word	0x000000ff
        /*052c*/ 	.word	0x00000000
        /*0530*/ 	.short	0x010a
        /*0532*/ 	.byte	0x04
	.zero		1


	//   ....[67]....
        /*0534*/ 	.word	0x00003da0
        /*0538*/ 	.word	0x000000ff
        /*053c*/ 	.word	0x00000000
        /*0540*/ 	.short	0x010a
        /*0542*/ 	.byte	0x05
	.zero		1


	//   ....[68]....
        /*0544*/ 	.word	0x00003e30
        /*0548*/ 	.word	0x000000ff
        /*054c*/ 	.word	0x00000000
        /*0550*/ 	.short	0x010a
        /*0552*/ 	.byte	0x05
	.zero		1


	//   ....[69]....
        /*0554*/ 	.word	0x00003ed0
        /*0558*/ 	.word	0x00000000
        /*055c*/ 	.word	0x00000000
        /*0560*/ 	.short	0x010a
        /*0562*/ 	.byte	0xff
	.zero		1


	//   ....[70]....
        /*0564*/ 	.word	0x00003f10
        /*0568*/ 	.word	0x00000000
        /*056c*/ 	.word	0x00000000
        /*0570*/ 	.short	0x010a
        /*0572*/ 	.byte	0xff
	.zero		1


	//   ....[71]....
        /*0574*/ 	.word	0x00003f80
        /*0578*/ 	.word	0x000000ff
        /*057c*/ 	.word	0x00000000
        /*0580*/ 	.short	0x0101
        /*0582*/ 	.byte	0x04
	.zero		1


	//   ....[72]....
        /*0584*/ 	.word	0x00003fc0
        /*0588*/ 	.word	0x000000ff
        /*058c*/ 	.word	0x000000f0
        /*0590*/ 	.short	0x010a
        /*0592*/ 	.byte	0x0d
	.zero		1


	//   ....[73]....
        /*0594*/ 	.word	0x00004010
        /*0598*/ 	.word	0x000000ff
        /*059c*/ 	.word	0x00000000
        /*05a0*/ 	.short	0x0101
        /*05a2*/ 	.byte	0x04
	.zero		1


	//   ....[74]....
        /*05a4*/ 	.word	0x00004490
        /*05a8*/ 	.word	0x0000000c
        /*05ac*/ 	.word	0x00000070
        /*05b0*/ 	.short	0x010a
        /*05b2*/ 	.byte	0xff
	.zero		1


	//   ....[75]....
        /*05b4*/ 	.word	0x00004600
        /*05b8*/ 	.word	0x00000000
        /*05bc*/ 	.word	0x00000000
        /*05c0*/ 	.short	0x0101
        /*05c2*/ 	.byte	0xff
	.zero		1


	//   ....[76]....
        /*05c4*/ 	.word	0x00004a90
        /*05c8*/ 	.word	0x000000ff
        /*05cc*/ 	.word	0x00000068
        /*05d0*/ 	.short	0x010a
        /*05d2*/ 	.byte	0x15
	.zero		1


	//   ....[77]....
        /*05d4*/ 	.word	0x00004c10
        /*05d8*/ 	.word	0x000000ff
        /*05dc*/ 	.word	0x00000050
        /*05e0*/ 	.short	0x010a
        /*05e2*/ 	.byte	0x15
	.zero		1


	//   ....[78]....
        /*05e4*/ 	.word	0x00004e00
        /*05e8*/ 	.word	0x000000ff
        /*05ec*/ 	.word	0x00000040
        /*05f0*/ 	.short	0x010b
        /*05f2*/ 	.byte	0x15
	.zero		1


	//   ....[79]....
        /*05f4*/ 	.word	0x00004e10
        /*05f8*/ 	.word	0x000000ff
        /*05fc*/ 	.word	0x00000000
        /*0600*/ 	.short	0x0101
        /*0602*/ 	.byte	0x06
	.zero		1


	//   ....[80]....
        /*0604*/ 	.word	0x00004e20
        /*0608*/ 	.word	0x000000ff
        /*060c*/ 	.word	0x00000058
        /*0610*/ 	.short	0x010a
        /*0612*/ 	.byte	0x15
	.zero		1


	//   ....[81]....
        /*0614*/ 	.word	0x00005060
        /*0618*/ 	.word	0x000000ff
        /*061c*/ 	.word	0x00000048
        /*0620*/ 	.short	0x010b
        /*0622*/ 	.byte	0x15
	.zero		1


	//   ....[82]....
        /*0624*/ 	.word	0x00005070
        /*0628*/ 	.word	0x000000ff
        /*062c*/ 	.word	0x00000000
        /*0630*/ 	.short	0x0101
        /*0632*/ 	.byte	0x25
	.zero		1


	//   ....[83]....
        /*0634*/ 	.word	0x000050b0
        /*0638*/ 	.word	0x000000ff
        /*063c*/ 	.word	0x00000050
        /*0640*/ 	.short	0x010a
        /*0642*/ 	.byte	0x15
	.zero		1


	//   ....[84]....
        /*0644*/ 	.word	0x000050f0
        /*0648*/ 	.word	0x00000000
        /*064c*/ 	.word	0x00000058
        /*0650*/ 	.short	0x010a
        /*0652*/ 	.byte	0xff
	.zero		1


	//   ....[85]....
        /*0654*/ 	.word	0x000053f0
        /*0658*/ 	.word	0x00000003
        /*065c*/ 	.word	0x00000070
        /*0660*/ 	.short	0x010a
        /*0662*/ 	.byte	0xff
	.zero		1


	//   ....[86]....
        /*0664*/ 	.word	0x00005570
        /*0668*/ 	.word	0x00000000
        /*066c*/ 	.word	0x00000000
        /*0670*/ 	.short	0x0101
        /*0672*/ 	.byte	0xff
	.zero		1


	//   ....[87]....
        /*0674*/ 	.word	0x00006080
        /*0678*/ 	.word	0x00000003
        /*067c*/ 	.word	0x00000040
        /*0680*/ 	.short	0x010a
        /*0682*/ 	.byte	0xff
	.zero		1


	//   ....[88]....
        /*0684*/ 	.word	0x000060c0
        /*0688*/ 	.word	0x0000005a
        /*068c*/ 	.word	0x00000090
        /*0690*/ 	.short	0x010a
        /*0692*/ 	.byte	0xff
	.zero		1


	//   ....[89]....
        /*0694*/ 	.word	0x000061f0
        /*0698*/ 	.word	0x00000003
        /*069c*/ 	.word	0x00000040
        /*06a0*/ 	.short	0x010a
        /*06a2*/ 	.byte	0xff
	.zero		1


	//   ....[90]....
        /*06a4*/ 	.word	0x00006330
        /*06a8*/ 	.word	0x00000000
        /*06ac*/ 	.word	0x00000000
        /*06b0*/ 	.short	0x0101
        /*06b2*/ 	.byte	0xff
	.zero		1


	//   ....[91]....
        /*06b4*/ 	.word	0x00006390
        /*06b8*/ 	.word	0x0000005a
        /*06bc*/ 	.word	0x00000090
        /*06c0*/ 	.short	0x010a
        /*06c2*/ 	.byte	0xff
	.zero		1


	//   ....[92]....
        /*06c4*/ 	.word	0x00006f40
        /*06c8*/ 	.word	0x0000006d
        /*06cc*/ 	.word	0x00000040
        /*06d0*/ 	.short	0x010a
        /*06d2*/ 	.byte	0xff
	.zero		1


	//   ....[93]....
        /*06d4*/ 	.word	0x00007000
        /*06d8*/ 	.word	0x0000006d
        /*06dc*/ 	.word	0x00000040
        /*06e0*/ 	.short	0x010a
        /*06e2*/ 	.byte	0xff
	.zero		1


	//   ....[94]....
        /*06e4*/ 	.word	0x00007140
        /*06e8*/ 	.word	0x00000002
        /*06ec*/ 	.word	0x00000000
        /*06f0*/ 	.short	0x0101
        /*06f2*/ 	.byte	0xff
	.zero		1


	//   ....[95]....
        /*06f4*/ 	.word	0x00007420
        /*06f8*/ 	.word	0x0000005a
        /*06fc*/ 	.word	0x00000000
        /*0700*/ 	.short	0x0101
        /*0702*/ 	.byte	0xff
	.zero		1


	//   ....[96]....
        /*0704*/ 	.word	0x00007df0
        /*0708*/ 	.word	0x00000003
        /*070c*/ 	.word	0x000000e0
        /*0710*/ 	.short	0x010a
        /*0712*/ 	.byte	0xff
	.zero		1


	//   ....[97]....
        /*0714*/ 	.word	0x00007e50
        /*0718*/ 	.word	0x00000000
        /*071c*/ 	.word	0x00000020
        /*0720*/ 	.short	0x010a
        /*0722*/ 	.byte	0xff
	.zero		1


	//   ....[98]....
        /*0724*/ 	.word	0x00007eb0
        /*0728*/ 	.word	0x00000000
        /*072c*/ 	.word	0x00000020
        /*0730*/ 	.short	0x010a
        /*0732*/ 	.byte	0xff
	.zero		1


	//   ....[99]....
        /*0734*/ 	.word	0x00007f00
        /*0738*/ 	.word	0x00000003
        /*073c*/ 	.word	0x00000070
        /*0740*/ 	.short	0x010a
        /*0742*/ 	.byte	0xff
	.zero		1


	//   ....[100]....
        /*0744*/ 	.word	0x00007f60
        /*0748*/ 	.word	0x00000000
        /*074c*/ 	.word	0x00000000
        /*0750*/ 	.short	0x010a
        /*0752*/ 	.byte	0xff
	.zero		1


	//   ....[101]....
        /*0754*/ 	.word	0x00007fc0
        /*0758*/ 	.word	0x00000000
        /*075c*/ 	.word	0x00000000
        /*0760*/ 	.short	0x010a
        /*0762*/ 	.byte	0xff
	.zero		1


	//   ....[102]....
        /*0764*/ 	.word	0x00008020
        /*0768*/ 	.word	0x00000000
        /*076c*/ 	.word	0x00000000
        /*0770*/ 	.short	0x010a
        /*0772*/ 	.byte	0xff
	.zero		1


	//   ....[103]....
        /*0774*/ 	.word	0x00008070
        /*0778*/ 	.word	0x00000002
        /*077c*/ 	.word	0x000000d0
        /*0780*/ 	.short	0x010a
        /*0782*/ 	.byte	0xff
	.zero		1


	//   ....[104]....
        /*0784*/ 	.word	0x000080d0
        /*0788*/ 	.word	0x00000002
        /*078c*/ 	.word	0x00000080
        /*0790*/ 	.short	0x010a
        /*0792*/ 	.byte	0xff
	.zero		1


	//   ....[105]....
        /*0794*/ 	.word	0x00008120
        /*0798*/ 	.word	0x00000002
        /*079c*/ 	.word	0x00000070
        /*07a0*/ 	.short	0x010a
        /*07a2*/ 	.byte	0xff
	.zero		1


	//   ....[106]....
        /*07a4*/ 	.word	0x00008180
        /*07a8*/ 	.word	0x00000000
        /*07ac*/ 	.word	0x00000080
        /*07b0*/ 	.short	0x010a
        /*07b2*/ 	.byte	0xff
	.zero		1


	//   ....[107]....
        /*07b4*/ 	.word	0x000081e0
        /*07b8*/ 	.word	0x00000000
        /*07bc*/ 	.word	0x00000008
        /*07c0*/ 	.short	0x010a
        /*07c2*/ 	.byte	0xff
	.zero		1


	//   ....[108]....
        /*07c4*/ 	.word	0x000082c0
        /*07c8*/ 	.word	0x00000000
        /*07cc*/ 	.word	0x00000008
        /*07d0*/ 	.short	0x010a
        /*07d2*/ 	.byte	0xff
	.zero		1


	//   ....[109]....
        /*07d4*/ 	.word	0x00008310
        /*07d8*/ 	.word	0x00000000
        /*07dc*/ 	.word	0x00000070
        /*07e0*/ 	.short	0x010a
        /*07e2*/ 	.byte	0xff
	.zero		1


	//   ....[110]....
        /*07e4*/ 	.word	0x00008370
        /*07e8*/ 	.word	0x00000000
        /*07ec*/ 	.word	0x000000b0
        /*07f0*/ 	.short	0x010a
        /*07f2*/ 	.byte	0xff
	.zero		1


	//   ....[111]....
        /*07f4*/ 	.word	0x000083d0
        /*07f8*/ 	.word	0x00000000
        /*07fc*/ 	.word	0x00000000
        /*0800*/ 	.short	0x010a
        /*0802*/ 	.byte	0xff
	.zero		1


	//   ....[112]....
        /*0804*/ 	.word	0x00008430
        /*0808*/ 	.word	0x00000000
        /*080c*/ 	.word	0x00000000
        /*0810*/ 	.short	0x010a
        /*0812*/ 	.byte	0xff
	.zero		1


	//   ....[113]....
        /*0814*/ 	.word	0x00008490
        /*0818*/ 	.word	0x00000000
        /*081c*/ 	.word	0x00000000
        /*0820*/ 	.short	0x010a
        /*0822*/ 	.byte	0xff
	.zero		1


	//   ....[114]....
        /*0824*/ 	.word	0x000084f0
        /*0828*/ 	.word	0x00000000
        /*082c*/ 	.word	0x00000000
        /*0830*/ 	.short	0x010a
        /*0832*/ 	.byte	0xff
	.zero		1


	//   ....[115]....
        /*0834*/ 	.word	0x00008550
        /*0838*/ 	.word	0x00000000
        /*083c*/ 	.word	0x000000f0
        /*0840*/ 	.short	0x010a
        /*0842*/ 	.byte	0xff
	.zero		1


	//   ....[116]....
        /*0844*/ 	.word	0x000085a0
        /*0848*/ 	.word	0x0000000c
        /*084c*/ 	.word	0x00000070
        /*0850*/ 	.short	0x010a
        /*0852*/ 	.byte	0xff
	.zero		1


	//   ....[117]....
        /*0854*/ 	.word	0x00008600
        /*0858*/ 	.word	0x00000000
        /*085c*/ 	.word	0x00000068
        /*0860*/ 	.short	0x010a
        /*0862*/ 	.byte	0xff
	.zero		1


	//   ....[118]....
        /*0864*/ 	.word	0x00008660
        /*0868*/ 	.word	0x00000000
        /*086c*/ 	.word	0x00000050
        /*0870*/ 	.short	0x010a
        /*0872*/ 	.byte	0xff
	.zero		1


	//   ....[119]....
        /*0874*/ 	.word	0x000086c0
        /*0878*/ 	.word	0x00000000
        /*087c*/ 	.word	0x00000058
        /*0880*/ 	.short	0x010a
        /*0882*/ 	.byte	0xff
	.zero		1


	//   ....[120]....
        /*0884*/ 	.word	0x00008720
        /*0888*/ 	.word	0x00000000
        /*088c*/ 	.word	0x00000050
        /*0890*/ 	.short	0x010a
        /*0892*/ 	.byte	0xff
	.zero		1


	//   ....[121]....
        /*0894*/ 	.word	0x00008770
        /*0898*/ 	.word	0x00000003
        /*089c*/ 	.word	0x00000070
        /*08a0*/ 	.short	0x010a
        /*08a2*/ 	.byte	0xff
	.zero		1


	//   ....[122]....
        /*08a4*/ 	.word	0x000087c0
        /*08a8*/ 	.word	0x00000003
        /*08ac*/ 	.word	0x00000040
        /*08b0*/ 	.short	0x010a
        /*08b2*/ 	.byte	0xff
	.zero		1


	//   ....[123]....
        /*08b4*/ 	.word	0x00008810
        /*08b8*/ 	.word	0x0000005a
        /*08bc*/ 	.word	0x00000090
        /*08c0*/ 	.short	0x010a
        /*08c2*/ 	.byte	0xff
	.zero		1


	//   ....[124]....
        /*08c4*/ 	.word	0x00008860
        /*08c8*/ 	.word	0x0000006d
        /*08cc*/ 	.word	0x00000040
        /*08d0*/ 	.short	0x010a
        /*08d2*/ 	.byte	0xff
	.zero		1


	//----- nvinfo : EIATTR_NUM_MBARRIERS
	.align		4
.L_47:
        /*08d4*/ 	.byte	0x03, 0x38
        /*08d6*/ 	.short	0x001f


	//----- nvinfo : EIATTR_EXIT_INSTR_OFFSETS
	.align		4
        /*08d8*/ 	.byte	0x04, 0x1c
        /*08da*/ 	.short	(.L_49 - .L_48)


	//   ....[0]....
.L_48:
        /*08dc*/ 	.word	0x00002ac0


	//   ....[1]....
        /*08e0*/ 	.word	0x00002fb0


	//   ....[2]....
        /*08e4*/ 	.word	0x00003010


	//   ....[3]....
        /*08e8*/ 	.word	0x00004240


	//   ....[4]....
        /*08ec*/ 	.word	0x00005120


	//   ....[5]....
        /*08f0*/ 	.word	0x00005160


	//   ....[6]....
        /*08f4*/ 	.word	0x00007de0


	//----- nvinfo : EIATTR_MAX_THREADS
	.align		4
.L_49:
        /*08f8*/ 	.byte	0x04, 0x05
        /*08fa*/ 	.short	(.L_51 - .L_50)
.L_50:
        /*08fc*/ 	.word	0x00000100
        /*0900*/ 	.word	0x00000001
        /*0904*/ 	.word	0x00000001


	//----- nvinfo : EIATTR_CRS_STACK_SIZE
	.align		4
.L_51:
        /*0908*/ 	.byte	0x04, 0x1e
        /*090a*/ 	.short	(.L_53 - .L_52)
.L_52:
        /*090c*/ 	.word	0x00000000


	//----- nvinfo : EIATTR_CBANK_PARAM_SIZE
	.align		4
.L_53:
        /*0910*/ 	.byte	0x03, 0x19
        /*0912*/ 	.short	0x0800


	//----- nvinfo : EIATTR_PARAM_CBANK
	.align		4
        /*0914*/ 	.byte	0x04, 0x0a
        /*0916*/ 	.short	(.L_55 - .L_54)
	.align		4
.L_54:
        /*0918*/ 	.word	index@(.nv.constant0._ZN7cutlass13device_kernelINS_4gemm6kernel13GemmUniversalIN4cute5tupleIJiiiiEEENS1_10collective13CollectiveMmaINS1_35MainloopSm100TmaUmmaWarpSpecializedILi4ELi2ELi4ENS5_IJNS4_1CILi2EEESB_NSA_ILi1EEEEEEEENS5_IJNSA_ILi128EEESF_NSA_ILi32EEEEEENS_12float_e4m3_tENS5_IJlSC_lEEESI_SJ_NS4_8TiledMMAINS4_8MMA_AtomIJNS4_10MMA_TraitsINS4_25SM100_MMA_F8F6F4_2x1SM_SSEJSI_SI_fSF_SF_NS4_17integral_constantINS4_4UMMA5MajorELSQ_0EEESR_NSO_INSP_7ScaleInELSS_0EEEST_EEEEEENS4_6LayoutINS5_IJSC_SC_SC_EEENS5_IJNSA_ILi0EEESY_SY_EEEEENS5_IJNS4_10UnderscoreES11_S11_EEEEENS4_28SM100_TMA_2SM_LOAD_MULTICASTENS4_14ComposedLayoutINS4_7SwizzleILi1ELi4ELi3EEENS4_18smem_ptr_flag_bitsILi8EEENSW_INS5_IJNSA_ILi8EEESG_EEENS5_IJSG_SC_EEEEEEEvNS4_8identityENS4_18SM100_TMA_2SM_LOADES1E_vS1F_EENS_8epilogue10collective18CollectiveEpilogueINS1I_23Sm100TmaWarpSpecializedILi2ELi2ELi32ELb0ELb0EEEJNS5_IJNSA_ILi64EEESF_SG_EEENS5_IJNSW_IS1N_SC_EENSW_INS5_IJSG_SB_EEENS5_IJSC_S1N_EEEEEEEESI_SJ_SI_SJ_NS1I_6fusion15FusionCallbacksIS1M_NS1U_17LinearCombinationISI_fSI_fLNS_15FloatRoundStyleE2EEES1O_S1T_JEEENS4_5SM1004TMEM4LOAD26SM100_TMEM_LOAD_32dp32b32xENS4_13SM90_TMA_LOADES1E_NS4_39AutoVectorizingCopyWithAssumedAlignmentILi128EEENS4_14SM90_TMA_STOREES1E_S26_S26_EEEvvEEEEvNT_6ParamsE)
        /*091c*/ 	.short	0x0380
        /*091e*/ 	.short	0x0800


	//----- nvinfo : EIATTR_SW_WAR
	.align		4
.L_55:
        /*0920*/ 	.byte	0x04, 0x36
        /*0922*/ 	.short	(.L_57 - .L_56)
.L_56:
        /*0924*/ 	.word	0x00000008
.L_57:


//--------------------- .nv.callgraph             --------------------------
	.section	.nv.callgraph,"",@"SHT_CUDA_CALLGRAPH"
	.align	4
	.sectionentsize	8
	.align		4
        /*0000*/ 	.word	0x00000000
	.align		4
        /*0004*/ 	.word	0xffffffff
	.align		4
        /*0008*/ 	.word	index@(_ZN7cutlass13device_kernelINS_4gemm6kernel13GemmUniversalIN4cute5tupleIJiiiiEEENS1_10collective13CollectiveMmaINS1_35MainloopSm100TmaUmmaWarpSpecializedILi4ELi2ELi4ENS5_IJNS4_1CILi2EEESB_NSA_ILi1EEEEEEEENS5_IJNSA_ILi128EEESF_NSA_ILi32EEEEEENS_12float_e4m3_tENS5_IJlSC_lEEESI_SJ_NS4_8TiledMMAINS4_8MMA_AtomIJNS4_10MMA_TraitsINS4_25SM100_MMA_F8F6F4_2x1SM_SSEJSI_SI_fSF_SF_NS4_17integral_constantINS4_4UMMA5MajorELSQ_0EEESR_NSO_INSP_7ScaleInELSS_0EEEST_EEEEEENS4_6LayoutINS5_IJSC_SC_SC_EEENS5_IJNSA_ILi0EEESY_SY_EEEEENS5_IJNS4_10UnderscoreES11_S11_EEEEENS4_28SM100_TMA_2SM_LOAD_MULTICASTENS4_14ComposedLayoutINS4_7SwizzleILi1ELi4ELi3EEENS4_18smem_ptr_flag_bitsILi8EEENSW_INS5_IJNSA_ILi8EEESG_EEENS5_IJSG_SC_EEEEEEEvNS4_8identityENS4_18SM100_TMA_2SM_LOADES1E_vS1F_EENS_8epilogue10collective18CollectiveEpilogueINS1I_23Sm100TmaWarpSpecializedILi2ELi2ELi32ELb0ELb0EEEJNS5_IJNSA_ILi64EEESF_SG_EEENS5_IJNSW_IS1N_SC_EENSW_INS5_IJSG_SB_EEENS5_IJSC_S1N_EEEEEEEESI_SJ_SI_SJ_NS1I_6fusion15FusionCallbacksIS1M_NS1U_17LinearCombinationISI_fSI_fLNS_15FloatRoundStyleE2EEES1O_S1T_JEEENS4_5SM1004TMEM4LOAD26SM100_TMEM_LOAD_32dp32b32xENS4_13SM90_TMA_LOADES1E_NS4_39AutoVectorizingCopyWithAssumedAlignmentILi128EEENS4_14SM90_TMA_STOREES1E_S26_S26_EEEvvEEEEvNT_6ParamsE)
	.align		4
        /*000c*/ 	.word	index@(__assertfail)
	.align		4
        /*0010*/ 	.word	0x00000000
	.align		4
        /*0014*/ 	.word	0xfffffffe
	.align		4
        /*0018*/ 	.word	0x00000000
	.align		4
        /*001c*/ 	.word	0xfffffffd
	.align		4
        /*0020*/ 	.word	0x00000000
	.align		4
        /*0024*/ 	.word	0xfffffffc


//--------------------- .nv.constant4             --------------------------
	.section	.nv.constant4,"a",@progbits
	.align	8
	.align		8
.nv.constant4:
        /*0000*/ 	.dword	__assertfail
	.align		8
        /*0008*/ 	.dword	__unnamed_1
	.align		8
        /*0010*/ 	.dword	__unnamed_2
	.align		8
        /*0018*/ 	.dword	_ZN39_INTERNAL_36c31fdb_4_k_cu_cb72f480_86284cuda3std3__45__cpo5beginE
	.align		8
        /*0020*/ 	.dword	_ZN39_INTERNAL_36c31fdb_4_k_cu_cb72f480_86284cuda3std3__45__cpo3endE
	.align		8
        /*0028*/ 	.dword	_ZN39_INTERNAL_36c31fdb_4_k_cu_cb72f480_86284cuda3std3__45__cpo6cbeginE
	.align		8
        /*0030*/ 	.dword	_ZN39_INTERNAL_36c31fdb_4_k_cu_cb72f480_86284cuda3std3__45__cpo4cendE
	.align		8
        /*0038*/ 	.dword	_ZN39_INTERNAL_36c31fdb_4_k_cu_cb72f480_86284cuda3std3__441_GLOBAL__N__36c31fdb_4_k_cu_cb72f480_86286ignoreE
	.align		8
        /*0040*/ 	.dword	_ZN39_INTERNAL_36c31fdb_4_k_cu_cb72f480_86284cuda3std3__419piecewise_constructE
	.align		8
        /*0048*/ 	.dword	_ZN39_INTERNAL_36c31fdb_4_k_cu_cb72f480_86284cuda3std3__48in_placeE
	.align		8
        /*0050*/ 	.dword	_ZN39_INTERNAL_36c31fdb_4_k_cu_cb72f480_86284cuda3std6ranges3__45__cpo4swapE
	.align		8
        /*0058*/ 	.dword	_ZN39_INTERNAL_36c31fdb_4_k_cu_cb72f480_86284cuda3std6ranges3__45__cpo9iter_moveE
	.align		8
        /*0060*/ 	.dword	_ZN39_INTERNAL_36c31fdb_4_k_cu_cb72f480_86284cute7productE
	.align		8
        /*0068*/ 	.dword	_ZN39_INTERNAL_36c31fdb_4_k_cu_cb72f480_86284cute1_E
	.align		8
        /*0070*/ 	.dword	$str$25
	.align		8
        /*0078*/ 	.dword	$str$26
	.align		8
        /*0080*/ 	.dword	$str$27
	.align		8
        /*0088*/ 	.dword	$str$28


//--------------------- .text._ZN7cutlass13device_kernelINS_4gemm6kernel13GemmUniversalIN4cute5tupleIJiiiiEEENS1_10collective13CollectiveMmaINS1_35MainloopSm100TmaUmmaWarpSpecializedILi4ELi2ELi4ENS5_IJNS4_1CILi2EEESB_NSA_ILi1EEEEEEEENS5_IJNSA_ILi128EEESF_NSA_ILi32EEEEEENS_12float_e4m3_tENS5_IJlSC_lEEESI_SJ_NS4_8TiledMMAINS4_8MMA_AtomIJNS4_10MMA_TraitsINS4_25SM100_MMA_F8F6F4_2x1SM_SSEJSI_SI_fSF_SF_NS4_17integral_constantINS4_4UMMA5MajorELSQ_0EEESR_NSO_INSP_7ScaleInELSS_0EEEST_EEEEEENS4_6LayoutINS5_IJSC_SC_SC_EEENS5_IJNSA_ILi0EEESY_SY_EEEEENS5_IJNS4_10UnderscoreES11_S11_EEEEENS4_28SM100_TMA_2SM_LOAD_MULTICASTENS4_14ComposedLayoutINS4_7SwizzleILi1ELi4ELi3EEENS4_18smem_ptr_flag_bitsILi8EEENSW_INS5_IJNSA_ILi8EEESG_EEENS5_IJSG_SC_EEEEEEEvNS4_8identityENS4_18SM100_TMA_2SM_LOADES1E_vS1F_EENS_8epilogue10collective18CollectiveEpilogueINS1I_23Sm100TmaWarpSpecializedILi2ELi2ELi32ELb0ELb0EEEJNS5_IJNSA_ILi64EEESF_SG_EEENS5_IJNSW_IS1N_SC_EENSW_INS5_IJSG_SB_EEENS5_IJSC_S1N_EEEEEEEESI_SJ_SI_SJ_NS1I_6fusion15FusionCallbacksIS1M_NS1U_17LinearCombinationISI_fSI_fLNS_15FloatRoundStyleE2EEES1O_S1T_JEEENS4_5SM1004TMEM4LOAD26SM100_TMEM_LOAD_32dp32b32xENS4_13SM90_TMA_LOADES1E_NS4_39AutoVectorizingCopyWithAssumedAlignmentILi128EEENS4_14SM90_TMA_STOREES1E_S26_S26_EEEvvEEEEvNT_6ParamsE --------------------------
	.section	.text._ZN7cutlass13device_kernelINS_4gemm6kernel13GemmUniversalIN4cute5tupleIJiiiiEEENS1_10collective13CollectiveMmaINS1_35MainloopSm100TmaUmmaWarpSpecializedILi4ELi2ELi4ENS5_IJNS4_1CILi2EEESB_NSA_ILi1EEEEEEEENS5_IJNSA_ILi128EEESF_NSA_ILi32EEEEEENS_12float_e4m3_tENS5_IJlSC_lEEESI_SJ_NS4_8TiledMMAINS4_8MMA_AtomIJNS4_10MMA_TraitsINS4_25SM100_MMA_F8F6F4_2x1SM_SSEJSI_SI_fSF_SF_NS4_17integral_constantINS4_4UMMA5MajorELSQ_0EEESR_NSO_INSP_7ScaleInELSS_0EEEST_EEEEEENS4_6LayoutINS5_IJSC_SC_SC_EEENS5_IJNSA_ILi0EEESY_SY_EEEEENS5_IJNS4_10UnderscoreES11_S11_EEEEENS4_28SM100_TMA_2SM_LOAD_MULTICASTENS4_14ComposedLayoutINS4_7SwizzleILi1ELi4ELi3EEENS4_18smem_ptr_flag_bitsILi8EEENSW_INS5_IJNSA_ILi8EEESG_EEENS5_IJSG_SC_EEEEEEEvNS4_8identityENS4_18SM100_TMA_2SM_LOADES1E_vS1F_EENS_8epilogue10collective18CollectiveEpilogueINS1I_23Sm100TmaWarpSpecializedILi2ELi2ELi32ELb0ELb0EEEJNS5_IJNSA_ILi64EEESF_SG_EEENS5_IJNSW_IS1N_SC_EENSW_INS5_IJSG_SB_EEENS5_IJSC_S1N_EEEEEEEESI_SJ_SI_SJ_NS1I_6fusion15FusionCallbacksIS1M_NS1U_17LinearCombinationISI_fSI_fLNS_15FloatRoundStyleE2EEES1O_S1T_JEEENS4_5SM1004TMEM4LOAD26SM100_TMEM_LOAD_32dp32b32xENS4_13SM90_TMA_LOADES1E_NS4_39AutoVectorizingCopyWithAssumedAlignmentILi128EEENS4_14SM90_TMA_STOREES1E_S26_S26_EEEvvEEEEvNT_6ParamsE,"ax",@progbits
	.align	128
.text._ZN7cutlass13device_kernelINS_4gemm6kernel13GemmUniversalIN4cute5tupleIJiiiiEEENS1_10collective13CollectiveMmaINS1_35MainloopSm100TmaUmmaWarpSpecializedILi4ELi2ELi4ENS5_IJNS4_1CILi2EEESB_NSA_ILi1EEEEEEEENS5_IJNSA_ILi128EEESF_NSA_ILi32EEEEEENS_12float_e4m3_tENS5_IJlSC_lEEESI_SJ_NS4_8TiledMMAINS4_8MMA_AtomIJNS4_10MMA_TraitsINS4_25SM100_MMA_F8F6F4_2x1SM_SSEJSI_SI_fSF_SF_NS4_17integral_constantINS4_4UMMA5MajorELSQ_0EEESR_NSO_INSP_7ScaleInELSS_0EEEST_EEEEEENS4_6LayoutINS5_IJSC_SC_SC_EEENS5_IJNSA_ILi0EEESY_SY_EEEEENS5_IJNS4_10UnderscoreES11_S11_EEEEENS4_28SM100_TMA_2SM_LOAD_MULTICASTENS4_14ComposedLayoutINS4_7SwizzleILi1ELi4ELi3EEENS4_18smem_ptr_flag_bitsILi8EEENSW_INS5_IJNSA_ILi8EEESG_EEENS5_IJSG_SC_EEEEEEEvNS4_8identityENS4_18SM100_TMA_2SM_LOADES1E_vS1F_EENS_8epilogue10collective18CollectiveEpilogueINS1I_23Sm100TmaWarpSpecializedILi2ELi2ELi32ELb0ELb0EEEJNS5_IJNSA_ILi64EEESF_SG_EEENS5_IJNSW_IS1N_SC_EENSW_INS5_IJSG_SB_EEENS5_IJSC_S1N_EEEEEEEESI_SJ_SI_SJ_NS1I_6fusion15FusionCallbacksIS1M_NS1U_17LinearCombinationISI_fSI_fLNS_15FloatRoundStyleE2EEES1O_S1T_JEEENS4_5SM1004TMEM4LOAD26SM100_TMEM_LOAD_32dp32b32xENS4_13SM90_TMA_LOADES1E_NS4_39AutoVectorizingCopyWithAssumedAlignmentILi128EEENS4_14SM90_TMA_STOREES1E_S26_S26_EEEvvEEEEvNT_6ParamsE:
        .type           _ZN7cutlass13device_kernelINS_4gemm6kernel13GemmUniversalIN4cute5tupleIJiiiiEEENS1_10collective13CollectiveMmaINS1_35MainloopSm100TmaUmmaWarpSpecializedILi4ELi2ELi4ENS5_IJNS4_1CILi2EEESB_NSA_ILi1EEEEEEEENS5_IJNSA_ILi128EEESF_NSA_ILi32EEEEEENS_12float_e4m3_tENS5_IJlSC_lEEESI_SJ_NS4_8TiledMMAINS4_8MMA_AtomIJNS4_10MMA_TraitsINS4_25SM100_MMA_F8F6F4_2x1SM_SSEJSI_SI_fSF_SF_NS4_17integral_constantINS4_4UMMA5MajorELSQ_0EEESR_NSO_INSP_7ScaleInELSS_0EEEST_EEEEEENS4_6LayoutINS5_IJSC_SC_SC_EEENS5_IJNSA_ILi0EEESY_SY_EEEEENS5_IJNS4_10UnderscoreES11_S11_EEEEENS4_28SM100_TMA_2SM_LOAD_MULTICASTENS4_14ComposedLayoutINS4_7SwizzleILi1ELi4ELi3EEENS4_18smem_ptr_flag_bitsILi8EEENSW_INS5_IJNSA_ILi8EEESG_EEENS5_IJSG_SC_EEEEEEEvNS4_8identityENS4_18SM100_TMA_2SM_LOADES1E_vS1F_EENS_8epilogue10collective18CollectiveEpilogueINS1I_23Sm100TmaWarpSpecializedILi2ELi2ELi32ELb0ELb0EEEJNS5_IJNSA_ILi64EEESF_SG_EEENS5_IJNSW_IS1N_SC_EENSW_INS5_IJSG_SB_EEENS5_IJSC_S1N_EEEEEEEESI_SJ_SI_SJ_NS1I_6fusion15FusionCallbacksIS1M_NS1U_17LinearCombinationISI_fSI_fLNS_15FloatRoundStyleE2EEES1O_S1T_JEEENS4_5SM1004TMEM4LOAD26SM100_TMEM_LOAD_32dp32b32xENS4_13SM90_TMA_LOADES1E_NS4_39AutoVectorizingCopyWithAssumedAlignmentILi128EEENS4_14SM90_TMA_STOREES1E_S26_S26_EEEvvEEEEvNT_6ParamsE,@function
        .size           _ZN7cutlass13device_kernelINS_4gemm6kernel13GemmUniversalIN4cute5tupleIJiiiiEEENS1_10collective13CollectiveMmaINS1_35MainloopSm100TmaUmmaWarpSpecializedILi4ELi2ELi4ENS5_IJNS4_1CILi2EEESB_NSA_ILi1EEEEEEEENS5_IJNSA_ILi128EEESF_NSA_ILi32EEEEEENS_12float_e4m3_tENS5_IJlSC_lEEESI_SJ_NS4_8TiledMMAINS4_8MMA_AtomIJNS4_10MMA_TraitsINS4_25SM100_MMA_F8F6F4_2x1SM_SSEJSI_SI_fSF_SF_NS4_17integral_constantINS4_4UMMA5MajorELSQ_0EEESR_NSO_INSP_7ScaleInELSS_0EEEST_EEEEEENS4_6LayoutINS5_IJSC_SC_SC_EEENS5_IJNSA_ILi0EEESY_SY_EEEEENS5_IJNS4_10UnderscoreES11_S11_EEEEENS4_28SM100_TMA_2SM_LOAD_MULTICASTENS4_14ComposedLayoutINS4_7SwizzleILi1ELi4ELi3EEENS4_18smem_ptr_flag_bitsILi8EEENSW_INS5_IJNSA_ILi8EEESG_EEENS5_IJSG_SC_EEEEEEEvNS4_8identityENS4_18SM100_TMA_2SM_LOADES1E_vS1F_EENS_8epilogue10collective18CollectiveEpilogueINS1I_23Sm100TmaWarpSpecializedILi2ELi2ELi32ELb0ELb0EEEJNS5_IJNSA_ILi64EEESF_SG_EEENS5_IJNSW_IS1N_SC_EENSW_INS5_IJSG_SB_EEENS5_IJSC_S1N_EEEEEEEESI_SJ_SI_SJ_NS1I_6fusion15FusionCallbacksIS1M_NS1U_17LinearCombinationISI_fSI_fLNS_15FloatRoundStyleE2EEES1O_S1T_JEEENS4_5SM1004TMEM4LOAD26SM100_TMEM_LOAD_32dp32b32xENS4_13SM90_TMA_LOADES1E_NS4_39AutoVectorizingCopyWithAssumedAlignmentILi128EEENS4_14SM90_TMA_STOREES1E_S26_S26_EEEvvEEEEvNT_6ParamsE,(.L_x_163 - _ZN7cutlass13device_kernelINS_4gemm6kernel13GemmUniversalIN4cute5tupleIJiiiiEEENS1_10collective13CollectiveMmaINS1_35MainloopSm100TmaUmmaWarpSpecializedILi4ELi2ELi4ENS5_IJNS4_1CILi2EEESB_NSA_ILi1EEEEEEEENS5_IJNSA_ILi128EEESF_NSA_ILi32EEEEEENS_12float_e4m3_tENS5_IJlSC_lEEESI_SJ_NS4_8TiledMMAINS4_8MMA_AtomIJNS4_10MMA_TraitsINS4_25SM100_MMA_F8F6F4_2x1SM_SSEJSI_SI_fSF_SF_NS4_17integral_constantINS4_4UMMA5MajorELSQ_0EEESR_NSO_INSP_7ScaleInELSS_0EEEST_EEEEEENS4_6LayoutINS5_IJSC_SC_SC_EEENS5_IJNSA_ILi0EEESY_SY_EEEEENS5_IJNS4_10UnderscoreES11_S11_EEEEENS4_28SM100_TMA_2SM_LOAD_MULTICASTENS4_14ComposedLayoutINS4_7SwizzleILi1ELi4ELi3EEENS4_18smem_ptr_flag_bitsILi8EEENSW_INS5_IJNSA_ILi8EEESG_EEENS5_IJSG_SC_EEEEEEEvNS4_8identityENS4_18SM100_TMA_2SM_LOADES1E_vS1F_EENS_8epilogue10collective18CollectiveEpilogueINS1I_23Sm100TmaWarpSpecializedILi2ELi2ELi32ELb0ELb0EEEJNS5_IJNSA_ILi64EEESF_SG_EEENS5_IJNSW_IS1N_SC_EENSW_INS5_IJSG_SB_EEENS5_IJSC_S1N_EEEEEEEESI_SJ_SI_SJ_NS1I_6fusion15FusionCallbacksIS1M_NS1U_17LinearCombinationISI_fSI_fLNS_15FloatRoundStyleE2EEES1O_S1T_JEEENS4_5SM1004TMEM4LOAD26SM100_TMEM_LOAD_32dp32b32xENS4_13SM90_TMA_LOADES1E_NS4_39AutoVectorizingCopyWithAssumedAlignmentILi128EEENS4_14SM90_TMA_STOREES1E_S26_S26_EEEvvEEEEvNT_6ParamsE)
        .other          _ZN7cutlass13device_kernelINS_4gemm6kernel13GemmUniversalIN4cute5tupleIJiiiiEEENS1_10collective13CollectiveMmaINS1_35MainloopSm100TmaUmmaWarpSpecializedILi4ELi2ELi4ENS5_IJNS4_1CILi2EEESB_NSA_ILi1EEEEEEEENS5_IJNSA_ILi128EEESF_NSA_ILi32EEEEEENS_12float_e4m3_tENS5_IJlSC_lEEESI_SJ_NS4_8TiledMMAINS4_8MMA_AtomIJNS4_10MMA_TraitsINS4_25SM100_MMA_F8F6F4_2x1SM_SSEJSI_SI_fSF_SF_NS4_17integral_constantINS4_4UMMA5MajorELSQ_0EEESR_NSO_INSP_7ScaleInELSS_0EEEST_EEEEEENS4_6LayoutINS5_IJSC_SC_SC_EEENS5_IJNSA_ILi0EEESY_SY_EEEEENS5_IJNS4_10UnderscoreES11_S11_EEEEENS4_28SM100_TMA_2SM_LOAD_MULTICASTENS4_14ComposedLayoutINS4_7SwizzleILi1ELi4ELi3EEENS4_18smem_ptr_flag_bitsILi8EEENSW_INS5_IJNSA_ILi8EEESG_EEENS5_IJSG_SC_EEEEEEEvNS4_8identityENS4_18SM100_TMA_2SM_LOADES1E_vS1F_EENS_8epilogue10collective18CollectiveEpilogueINS1I_23Sm100TmaWarpSpecializedILi2ELi2ELi32ELb0ELb0EEEJNS5_IJNSA_ILi64EEESF_SG_EEENS5_IJNSW_IS1N_SC_EENSW_INS5_IJSG_SB_EEENS5_IJSC_S1N_EEEEEEEESI_SJ_SI_SJ_NS1I_6fusion15FusionCallbacksIS1M_NS1U_17LinearCombinationISI_fSI_fLNS_15FloatRoundStyleE2EEES1O_S1T_JEEENS4_5SM1004TMEM4LOAD26SM100_TMEM_LOAD_32dp32b32xENS4_13SM90_TMA_LOADES1E_NS4_39AutoVectorizingCopyWithAssumedAlignmentILi128EEENS4_14SM90_TMA_STOREES1E_S26_S26_EEEvvEEEEvNT_6ParamsE,@"STO_CUDA_ENTRY STV_DEFAULT"
_ZN7cutlass13device_kernelINS_4gemm6kernel13GemmUniversalIN4cute5tupleIJiiiiEEENS1_10collective13CollectiveMmaINS1_35MainloopSm100TmaUmmaWarpSpecializedILi4ELi2ELi4ENS5_IJNS4_1CILi2EEESB_NSA_ILi1EEEEEEEENS5_IJNSA_ILi128EEESF_NSA_ILi32EEEEEENS_12float_e4m3_tENS5_IJlSC_lEEESI_SJ_NS4_8TiledMMAINS4_8MMA_AtomIJNS4_10MMA_TraitsINS4_25SM100_MMA_F8F6F4_2x1SM_SSEJSI_SI_fSF_SF_NS4_17integral_constantINS4_4UMMA5MajorELSQ_0EEESR_NSO_INSP_7ScaleInELSS_0EEEST_EEEEEENS4_6LayoutINS5_IJSC_SC_SC_EEENS5_IJNSA_ILi0EEESY_SY_EEEEENS5_IJNS4_10UnderscoreES11_S11_EEEEENS4_28SM100_TMA_2SM_LOAD_MULTICASTENS4_14ComposedLayoutINS4_7SwizzleILi1ELi4ELi3EEENS4_18smem_ptr_flag_bitsILi8EEENSW_INS5_IJNSA_ILi8EEESG_EEENS5_IJSG_SC_EEEEEEEvNS4_8identityENS4_18SM100_TMA_2SM_LOADES1E_vS1F_EENS_8epilogue10collective18CollectiveEpilogueINS1I_23Sm100TmaWarpSpecializedILi2ELi2ELi32ELb0ELb0EEEJNS5_IJNSA_ILi64EEESF_SG_EEENS5_IJNSW_IS1N_SC_EENSW_INS5_IJSG_SB_EEENS5_IJSC_S1N_EEEEEEEESI_SJ_SI_SJ_NS1I_6fusion15FusionCallbacksIS1M_NS1U_17LinearCombinationISI_fSI_fLNS_15FloatRoundStyleE2EEES1O_S1T_JEEENS4_5SM1004TMEM4LOAD26SM100_TMEM_LOAD_32dp32b32xENS4_13SM90_TMA_LOADES1E_NS4_39AutoVectorizingCopyWithAssumedAlignmentILi128EEENS4_14SM90_TMA_STOREES1E_S26_S26_EEEvvEEEEvNT_6ParamsE:
[----:B------:R-:W1:Y:S01]  /*0000*/  LDC R1, c[0x0][0x37c] ;  /* 0x0000df00ff017b82 */ /* 0x000e620000000800 */
[----:B------:R-:W2:Y:S01]  /*0010*/  S2R R97, SR_TID.X ;  /* 0x0000000000617919 */ /* 0x000ea20000002100 */
[----:B------:R-:W3:Y:S06]  /*0020*/  LDCU.64 UR8, c[0x0][0x890] ;  /* 0x00011200ff0877ac */ /* 0x000eec0008000a00 */
[----:B------:R-:W4:Y:S01]  /*0030*/  S2UR UR46, SR_CgaCtaId ;  /* 0x00000000002e79c3 */ /* 0x000f220000008800 */
[----:B------:R-:W-:Y:S02]  /*0040*/  PRMT R86, RZ, 0x7610, R86 ;  /* 0x00007610ff567816 */ /* 0x000fe40000000056 */
[----:B------:R-:W-:Y:S01]  /*0050*/  ELECT P1, URZ, PT ;  /* 0x0000000000ff782f */ /* 0x000fe20003820000 */
[----:B---3--:R-:W-:-:S04]  /*0060*/  UISETP.NE.U32.AND UP0, UPT, UR8, URZ, UPT ;  /* 0x000000ff0800728c */ /* 0x008fc8000bf05070 */
[----:B------:R-:W-:Y:S02]  /*0070*/  UISETP.NE.AND.EX UP0, UPT, UR9, URZ, UPT, UP0 ;  /* 0x000000ff0900728c */ /* 0x000fe4000bf05300 */
[----:B----4-:R-:W-:Y:S02]  /*0080*/  ULOP3.LUT UR27, UR46, 0x1, URZ, 0xc0, !UPT ;  /* 0x000000012e1b7892 */ /* 0x010fe4000f8ec0ff */
[----:B------:R-:W-:Y:S01]  /*0090*/  ULOP3.LUT UR28, UR46, 0x1, URZ, 0x3c, !UPT ;  /* 0x000000012e1c7892 */ /* 0x000fe2000f8e3cff */
[----:B--2---:R-:W-:-:S05]  /*00a0*/  SHF.R.U32.HI R87, RZ, 0x5, R97 ;  /* 0x00000005ff577819 */ /* 0x004fca0000011661 */
[----:B------:R-:W2:Y:S02]  /*00b0*/  SHFL.IDX PT, R0, R87, RZ, 0x1f ;  /* 0x00001fff57007589 */ /* 0x000ea400000e0000 */
[----:B--2---:R-:W-:Y:S01]  /*00c0*/  R2UR UR25, R0 ;  /* 0x00000000001972ca */ /* 0x004fe200000e0000 */
[----:B-1----:R-:W-:-:S14]  /*00d0*/  BRA.U UP0, `(.L_x_0) ;  /* 0x0000000100307547 */ /* 0x002fdc000b800000 */
[----:B------:R-:W1:Y:S02]  /*00e0*/  LDCU.64 UR4, c[0x0][0x888] ;  /* 0x00011100ff0477ac */ /* 0x000e640008000a00 */
[----:B-1----:R-:W-:-:S04]  /*00f0*/  UISETP.NE.U32.AND UP0, UPT, UR4, URZ, UPT ;  /* 0x000000ff0400728c */ /* 0x002fc8000bf05070 */
[----:B------:R-:W-:-:S09]  /*0100*/  UISETP.NE.AND.EX UP0, UPT, UR5, URZ, UPT, UP0 ;  /* 0x000000ff0500728c */ /* 0x000fd2000bf05300 */
[----:B------:R-:W-:Y:S05]  /*0110*/  BRA.U !UP0, `(.L_x_1) ;  /* 0x0000000108147547 */ /* 0x000fea000b800000 */
[----:B------:R-:W1:Y:S01]  /*0120*/  LDC.64 R2, c[0x0][0x888] ;  /* 0x00022200ff027b82 */ /* 0x000e620000000a00 */
[----:B------:R-:W1:Y:S02]  /*0130*/  LDCU.64 UR4, c[0x0][0x358] ;  /* 0x00006b00ff0477ac */ /* 0x000e640008000a00 */
[----:B-1----:R1:W5:Y:S01]  /*0140*/  LDG.E R41, desc[UR4][R2.64] ;  /* 0x0000000402297981 */ /* 0x002362000c1e1900 */
[----:B------:R-:W-:Y:S01]  /*0150*/  HFMA2 R86, -RZ, RZ, 0, 5.9604644775390625e-08 ;  /* 0x00000001ff567431 */ /* 0x000fe200000001ff */
[----:B------:R-:W-:Y:S05]  /*0160*/  BRA `(.L_x_0) ;  /* 0x00000000000c7947 */ /* 0x000fea0003800000 */
.L_x_1:
[----:B------:R-:W1:Y:S01]  /*0170*/  LDCU UR4, c[0x0][0x880] ;  /* 0x00011000ff0477ac */ /* 0x000e620008000800 */
[----:B------:R-:W-:Y:S01]  /*0180*/  HFMA2 R86, -RZ, RZ, 0, 5.9604644775390625e-08 ;  /* 0x00000001ff567431 */ /* 0x000fe200000001ff */
[----:B-1----:R-:W-:-:S07]  /*0190*/  MOV R41, UR4 ;  /* 0x0000000400297c02 */ /* 0x002fce0008000f00 */
.L_x_0:
[----:B------:R-:W2:Y:S02]  /*01a0*/  LDCU.64 UR4, c[0x0][0x8b0] ;  /* 0x00011600ff0477ac */ /* 0x000ea40008000a00 */
[----:B--2---:R-:W-:-:S04]  /*01b0*/  UISETP.NE.U32.AND UP0, UPT, UR4, URZ, UPT ;  /* 0x000000ff0400728c */ /* 0x004fc8000bf05070 */
[----:B------:R-:W-:-:S09]  /*01c0*/  UISETP.NE.AND.EX UP0, UPT, UR5, URZ, UPT, UP0 ;  /* 0x000000ff0500728c */ /* 0x000fd2000bf05300 */
[----:B------:R-:W-:Y:S05]  /*01d0*/  BRA.U UP0, `(.L_x_2) ;  /* 0x0000000100287547 */ /* 0x000fea000b800000 */
[----:B------:R-:W2:Y:S02]  /*01e0*/  LDCU.64 UR4, c[0x0][0x8a8] ;  /* 0x00011500ff0477ac */ /* 0x000ea40008000a00 */
[----:B--2---:R-:W-:-:S04]  /*01f0*/  UISETP.NE.U32.AND UP0, UPT, UR4, URZ, UPT ;  /* 0x000000ff0400728c */ /* 0x004fc8000bf05070 */
[----:B------:R-:W-:-:S09]  /*0200*/  UISETP.NE.AND.EX UP0, UPT, UR5, URZ, UPT, UP0 ;  /* 0x000000ff0500728c */ /* 0x000fd2000bf05300 */
[----:B------:R-:W-:Y:S05]  /*0210*/  BRA.U !UP0, `(.L_x_3) ;  /* 0x0000000108107547 */ /* 0x000fea000b800000 */
[----:B------:R-:W2:Y:S01]  /*0220*/  LDC.64 R38, c[0x0][0x8a8] ;  /* 0x00022a00ff267b82 */ /* 0x000ea20000000a00 */
[----:B------:R-:W2:Y:S02]  /*0230*/  LDCU.64 UR4, c[0x0][0x358] ;  /* 0x00006b00ff0477ac */ /* 0x000ea40008000a00 */
[----:B--2---:R2:W5:Y:S01]  /*0240*/  LDG.E R38, desc[UR4][R38.64] ;  /* 0x0000000426267981 */ /* 0x004562000c1e1900 */
[----:B------:R-:W-:Y:S05]  /*0250*/  BRA `(.L_x_2) ;  /* 0x0000000000087947 */ /* 0x000fea0003800000 */
.L_x_3:
[----:B------:R-:W2:Y:S02]  /*0260*/  LDCU UR4, c[0x0][0x8a0] ;  /* 0x00011400ff0477ac */ /* 0x000ea40008000800 */
[----:B--2---:R-:W-:Y:S02]  /*0270*/  MOV R38, UR4 ;  /* 0x0000000400267c02 */ /* 0x004fe40008000f00 */
.L_x_2:
[----:B------:R-:W-:Y:S01]  /*0280*/  IMAD.U32 R0, RZ, RZ, UR25 ;  /* 0x00000019ff007e24 */ /* 0x000fe2000f8e00ff */
[----:B------:R-:W-:Y:S04]  /*0290*/  BSSY.RECONVERGENT B0, `(.L_x_4) ;  /* 0x000000c000007945 */ /* 0x000fe80003800200 */
[C---:B------:R-:W-:Y:S02]  /*02a0*/  ISETP.NE.OR P2, PT, R0.reuse, 0x1, !P1 ;  /* 0x000000010000780c */ /* 0x040fe40004f45670 */
[----:B------:R-:W-:-:S11]  /*02b0*/  ISETP.NE.OR P0, PT, R0, 0x3, !P1 ;  /* 0x000000030000780c */ /* 0x000fd60004f05670 */
[----:B------:R-:W-:Y:S05]  /*02c0*/  @P2 BRA `(.L_x_5) ;  /* 0x0000000000202947 */ /* 0x000fea0003800000 */
[----:B------:R-:W3:Y:S02]  /*02d0*/  LDCU.64 UR4, c[0x0][0x348] ;  /* 0x00006900ff0477ac */ /* 0x000ee40008000a00 */
[----:B---3--:R-:W-:Y:S02]  /*02e0*/  UIADD3 UR6, UP1, UPT, UR4, 0x80, URZ ;  /* 0x0000008004067890 */ /* 0x008fe4000ff3e0ff */
[----:B------:R-:W-:Y:S02]  /*02f0*/  UIADD3 UR4, UP0, UPT, UR4, 0x180, URZ ;  /* 0x0000018004047890 */ /* 0x000fe4000ff1e0ff */
[----:B------:R-:W-:Y:S02]  /*0300*/  UIADD3.X UR7, UPT, UPT, URZ, UR5, URZ, UP1, !UPT ;  /* 0x00000005ff077290 */ /* 0x000fe40008ffe4ff */
[----:B------:R-:W-:-:S07]  /*0310*/  UIADD3.X UR5, UPT, UPT, URZ, UR5, URZ, UP0, !UPT ;  /* 0x00000005ff057290 */ /* 0x000fce00087fe4ff */
[----:B------:R3:W-:Y:S02]  /*0320*/  UTMACCTL.PF [UR6] ;  /* 0x00000000060079b9 */ /* 0x0007e40008040000 */
[----:B------:R3:W-:Y:S02]  /*0330*/  UTMACCTL.PF [UR4] ;  /* 0x00000000040079b9 */ /* 0x0007e40008040000 */
[----:B---3--:R-:W-:Y:S01]  /*0340*/  NOP ;  /* 0x0000000000007918 */ /* 0x008fe20000000000 */
.L_x_5:
[----:B------:R-:W-:Y:S05]  /*0350*/  BSYNC.RECONVERGENT B0 ;  /* 0x0000000000007941 */ /* 0x000fea0003800200 */
.L_x_4:
[----:B------:R-:W-:Y:S04]  /*0360*/  BSSY.RECONVERGENT B0, `(.L_x_6) ;  /* 0x000000a000007945 */ /* 0x000fe80003800200 */
        /* <DEDUP_REMOVED lines=9> */
.L_x_7:
[----:B------:R-:W-:Y:S05]  /*0400*/  BSYNC.RECONVERGENT B0 ;  /* 0x0000000000007941 */ /* 0x000fea0003800200 */
.L_x_6:
[----:B------:R-:W3:Y:S01]  /*0410*/  LDCU.64 UR4, c[0x0][0x888] ;  /* 0x00011100ff0477ac */ /* 0x000ee20008000a00 */
[----:B------:R-:W-:Y:S02]  /*0420*/  UISETP.EQ.U32.AND UP1, UPT, UR8, URZ, UPT ;  /* 0x000000ff0800728c */ /* 0x000fe4000bf22070 */
[----:B------:R-:W-:Y:S02]  /*0430*/  UPLOP3.LUT UP3, UPT, UPT, UPT, UPT, 0x80, 0x8 ;  /* 0x000000000008789c */ /* 0x000fe40003f6f070 */
[----:B---3--:R-:W-:-:S04]  /*0440*/  UISETP.NE.U32.AND UP0, UPT, UR4, URZ, UPT ;  /* 0x000000ff0400728c */ /* 0x008fc8000bf05070 */
[----:B------:R-:W-:-:S04]  /*0450*/  UISETP.NE.AND.EX UP0, UPT, UR5, URZ, UPT, UP0 ;  /* 0x000000ff0500728c */ /* 0x000fc8000bf05300 */
[----:B------:R-:W-:-:S04]  /*0460*/  UISETP.EQ.OR.EX UP2, UPT, UR9, URZ, !UP0, UP1 ;  /* 0x000000ff0900728c */ /* 0x000fc8000c742710 */
[----:B------:R-:W-:-:S06]  /*0470*/  UP2UR UR4, UPR, URZ, 0x4 ;  /* 0x00000004ff047883 */ /* 0x000fcc0008000000 */
[----:B------:R-:W-:Y:S01]  /*0480*/  MOV R89, UR4 ;  /* 0x0000000400597c02 */ /* 0x000fe20008000f00 */
[----:B------:R-:W-:Y:S06]  /*0490*/  BRA.U !UP2, `(.L_x_8) ;  /* 0x000000010a207547 */ /* 0x000fec000b800000 */
[----:B------:R-:W-:Y:S01]  /*04a0*/  UISETP.NE.U32.AND UP1, UPT, UR8, URZ, UPT ;  /* 0x000000ff0800728c */ /* 0x000fe2000bf25070 */
[----:B-----5:R-:W-:Y:S01]  /*04b0*/  FSETP.NEU.AND P0, PT, R41, RZ, PT ;  /* 0x000000ff2900720b */ /* 0x020fe20003f0d000 */
[----:B------:R-:W-:Y:S02]  /*04c0*/  USEL UR4, URZ, 0xffffffff, UP0 ;  /* 0xffffffffff047887 */ /* 0x000fe40008000000 */
[----:B------:R-:W-:-:S10]  /*04d0*/  UISETP.NE.AND.EX UP1, UPT, UR9, URZ, UPT, UP1 ;  /* 0x000000ff0900728c */ /* 0x000fd4000bf25310 */
[----:B------:R-:W-:Y:S01]  /*04e0*/  VOTEU.ANY UP0, P0 ;  /* 0x0000000000ff7886 */ /* 0x000fe20000000100 */
[----:B------:R-:W-:-:S04]  /*04f0*/  @!UP1 USEL UR4, URZ, 0xffffffff, UP0 ;  /* 0xffffffffff049887 */ /* 0x000fc80008000000 */
[----:B------:R-:W-:-:S04]  /*0500*/  ULOP3.LUT UR4, UR4, 0x1, URZ, 0xc0, !UPT ;  /* 0x0000000104047892 */ /* 0x000fc8000f8ec0ff */
[----:B------:R-:W-:-:S11]  /*0510*/  UISETP.NE.U32.AND UP3, UPT, UR4, 0x1, UPT ;  /* 0x000000010400788c */ /* 0x000fd6000bf65070 */
.L_x_8:
[----:B------:R-:W3:Y:S01]  /*0520*/  SHFL.IDX PT, R0, R87, RZ, 0x1f ;  /* 0x00001fff57007589 */ /* 0x000ee200000e0000 */
[----:B------:R-:W-:-:S04]  /*0530*/  UISETP.NE.AND UP0, UPT, UR25, 0x2, UPT ;  /* 0x000000021900788c */ /* 0x000fc8000bf05270 */
[----:B------:R-:W-:Y:S02]  /*0540*/  UISETP.EQ.AND UP1, UPT, UR27, URZ, !UP0 ;  /* 0x000000ff1b00728c */ /* 0x000fe4000c722270 */
[----:B------:R-:W-:-:S04]  /*0550*/  USEL UR41, URZ, 0x1, UP0 ;  /* 0x00000001ff297887 */ /* 0x000fc80008000000 */
[----:B------:R-:W-:Y:S02]  /*0560*/  PLOP3.LUT P3, PT, P1, PT, UP1, 0x80, 0x8 ;  /* 0x000000000008781c */ /* 0x000fe40000f6f018 */
[----:B---3--:R-:W-:-:S13]  /*0570*/  ISETP.NE.AND P0, PT, R0, RZ, PT ;  /* 0x000000ff0000720c */ /* 0x008fda0003f05270 */
[----:B------:R-:W-:Y:S05]  /*0580*/  @P0 BRA `(.L_x_9) ;  /* 0x0000000000540947 */ /* 0x000fea0003800000 */
[----:B------:R-:W-:Y:S01]  /*0590*/  UMOV UR4, 0x400 ;  /* 0x0000040000047882 */ /* 0x000fe20000000000 */
[----:B------:R-:W-:Y:S01]  /*05a0*/  UMOV UR8, 0x1 ;  /* 0x0000000100087882 */ /* 0x000fe20000000000 */
[----:B------:R-:W-:Y:S01]  /*05b0*/  UMOV UR6, 0x2 ;  /* 0x0000000200067882 */ /* 0x000fe20000000000 */
[----:B------:R-:W-:Y:S02]  /*05c0*/  ULEA UR4, UR46, UR4, 0x18 ;  /* 0x000000042e047291 */ /* 0x000fe4000f8ec0ff */
[----:B------:R-:W-:-:S04]  /*05d0*/  UIADD3 UR8, UPT, UPT, -UR8, 0x100000, URZ ;  /* 0x0010000008087890 */ /* 0x000fc8000fffe1ff */
[----:B------:R-:W-:Y:S02]  /*05e0*/  USHF.L.U32 UR9, UR8, 0xb, URZ ;  /* 0x0000000b08097899 */ /* 0x000fe400080006ff */
[----:B------:R-:W-:Y:S02]  /*05f0*/  USHF.L.U32 UR8, UR8, 0x1, URZ ;  /* 0x0000000108087899 */ /* 0x000fe400080006ff */
[----:B------:R-:W-:-:S04]  /*0600*/  UIADD3 UR6, UPT, UPT, -UR6, 0x100000, URZ ;  /* 0x0010000006067890 */ /* 0x000fc8000fffe1ff */
[----:B------:R-:W-:Y:S02]  /*0610*/  USHF.L.U32 UR7, UR6, 0xb, URZ ;  /* 0x0000000b06077899 */ /* 0x000fe400080006ff */
[----:B------:R-:W-:Y:S01]  /*0620*/  USHF.L.U32 UR6, UR6, 0x1, URZ ;  /* 0x0000000106067899 */ /* 0x000fe200080006ff */
[----:B------:R-:W-:Y:S01]  /*0630*/  ELECT P0, URZ, PT ;  /* 0x0000000000ff782f */ /* 0x000fe20003800000 */
[----:B------:R-:W3:Y:S02]  /*0640*/  FENCE.VIEW.ASYNC.S ;  /* 0x00000000000073c6 */ /* 0x000ee40000000000 */
[----:B---3--:R3:W4:Y:S08]  /*0650*/  SYNCS.EXCH.64 URZ, [UR4], UR8 ;  /* 0x0000000804ff75b2 */ /* 0x0087300008000100 */
[----:B------:R3:W1:Y:S01]  /*0660*/  SYNCS.EXCH.64 URZ, [UR4+0x20], UR6 ;  /* 0x0000200604ff75b2 */ /* 0x0006620008000100 */
[----:B------:R3:W1:Y:S01]  /*0670*/  SYNCS.EXCH.64 URZ, [UR4+0x8], UR8 ;  /* 0x0000080804ff75b2 */ /* 0x0006620008000100 */
[----:B------:R3:W1:Y:S01]  /*0680*/  SYNCS.EXCH.64 URZ, [UR4+0x28], UR6 ;  /* 0x0000280604ff75b2 */ /* 0x0006620008000100 */
[----:B------:R3:W1:Y:S01]  /*0690*/  SYNCS.EXCH.64 URZ, [UR4+0x10], UR8 ;  /* 0x0000100804ff75b2 */ /* 0x0006620008000100 */
[----:B------:R3:W1:Y:S01]  /*06a0*/  SYNCS.EXCH.64 URZ, [UR4+0x30], UR6 ;  /* 0x0000300604ff75b2 */ /* 0x0006620008000100 */
[----:B------:R3:W1:Y:S01]  /*06b0*/  SYNCS.EXCH.64 URZ, [UR4+0x18], UR8 ;  /* 0x0000180804ff75b2 */ /* 0x0006620008000100 */
[----:B------:R3:W1:Y:S01]  /*06c0*/  SYNCS.EXCH.64 URZ, [UR4+0x38], UR6 ;  /* 0x0000380604ff75b2 */ /* 0x0006620008000100 */
[----:B------:R-:W-:Y:S01]  /*06d0*/  NOP ;  /* 0x0000000000007918 */ /* 0x000fe20000000000 */
.L_x_9:
[----:B------:R-:W2:Y:S01]  /*06e0*/  SHFL.IDX PT, R0, R87, RZ, 0x1f ;  /* 0x00001fff57007589 */ /* 0x000ea200000e0000 */
[----:B------:R-:W-:Y:S01]  /*06f0*/  NOP ;  /* 0x0000000000007918 */ /* 0x000fe20000000000 */
[----:B--2---:R-:W-:-:S13]  /*0700*/  ISETP.NE.AND P0, PT, R0, 0x1, PT ;  /* 0x000000010000780c */ /* 0x004fda0003f05270 */
[----:B------:R-:W-:Y:S05]  /*0710*/  @P0 BRA `(.L_x_10) ;  /* 0x0000000000440947 */ /* 0x000fea0003800000 */
[----:B---3--:R-:W-:Y:S01]  /*0720*/  UMOV UR4, 0x400 ;  /* 0x0000040000047882 */ /* 0x008fe20000000000 */
        /* <DEDUP_REMOVED lines=10> */
[----:B------:R-:W2:Y:S02]  /*07d0*/  FENCE.VIEW.ASYNC.S ;  /* 0x00000000000073c6 */ /* 0x000ea40000000000 */
[----:B--2---:R2:W3:Y:S08]  /*07e0*/  SYNCS.EXCH.64 URZ, [UR4+0x40], UR8 ;  /* 0x0000400804ff75b2 */ /* 0x0044f00008000100 */
[----:B------:R2:W1:Y:S01]  /*07f0*/  SYNCS.EXCH.64 URZ, [UR4+0x50], UR6 ;  /* 0x0000500604ff75b2 */ /* 0x0004620008000100 */
[----:B------:R2:W1:Y:S01]  /*0800*/  SYNCS.EXCH.64 URZ, [UR4+0x48], UR8 ;  /* 0x0000480804ff75b2 */ /* 0x0004620008000100 */
[----:B------:R2:W1:Y:S01]  /*0810*/  SYNCS.EXCH.64 URZ, [UR4+0x58], UR6 ;  /* 0x0000580604ff75b2 */ /* 0x0004620008000100 */
[----:B------:R-:W-:Y:S01]  /*0820*/  NOP ;  /* 0x0000000000007918 */ /* 0x000fe20000000000 */
.L_x_10:
[----:B------:R-:W4:Y:S01]  /*0830*/  SHFL.IDX PT, R0, R87, RZ, 0x1f ;  /* 0x00001fff57007589 */ /* 0x000f2200000e0000 */
[----:B------:R-:W-:Y:S01]  /*0840*/  NOP ;  /* 0x0000000000007918 */ /* 0x000fe20000000000 */
[----:B----4-:R-:W-:-:S13]  /*0850*/  ISETP.NE.AND P0, PT, R0, 0x3, PT ;  /* 0x000000030000780c */ /* 0x010fda0003f05270 */
[----:B------:R-:W-:Y:S05]  /*0860*/  @P0 BRA `(.L_x_11) ;  /* 0x00000000002c0947 */ /* 0x000fea0003800000 */
[----:B--23--:R-:W-:Y:S01]  /*0870*/  UMOV UR6, 0x400 ;  /* 0x0000040000067882 */ /* 0x00cfe20000000000 */
[----:B------:R-:W-:Y:S01]  /*0880*/  UMOV UR4, 0x20 ;  /* 0x0000002000047882 */ /* 0x000fe20000000000 */
[----:B------:R-:W-:Y:S02]  /*0890*/  ULEA UR6, UR46, UR6, 0x18 ;  /* 0x000000062e067291 */ /* 0x000fe4000f8ec0ff */
[----:B------:R-:W-:-:S04]  /*08a0*/  UIADD3 UR4, UPT, UPT, -UR4, 0x100000, URZ ;  /* 0x0010000004047890 */ /* 0x000fc8000fffe1ff */
[----:B------:R-:W-:Y:S02]  /*08b0*/  USHF.L.U32 UR5, UR4, 0xb, URZ ;  /* 0x0000000b04057899 */ /* 0x000fe400080006ff */
[----:B------:R-:W-:Y:S01]  /*08c0*/  USHF.L.U32 UR4, UR4, 0x1, URZ ;  /* 0x0000000104047899 */ /* 0x000fe200080006ff */
[----:B------:R-:W-:Y:S01]  /*08d0*/  ELECT P0, URZ, PT ;  /* 0x0000000000ff782f */ /* 0x000fe20003800000 */
[----:B------:R-:W2:Y:S10]  /*08e0*/  FENCE.VIEW.ASYNC.S ;  /* 0x00000000000073c6 */ /* 0x000eb40000000000 */
[----:B--2---:R4:W2:Y:S01]  /*08f0*/  SYNCS.EXCH.64 URZ, [UR6+0x60], UR4 ;  /* 0x0000600406ff75b2 */ /* 0x0048a20008000100 */
[----:B------:R4:W3:Y:S02]  /*0900*/  SYNCS.EXCH.64 URZ, [UR6+0x68], UR4 ;  /* 0x0000680406ff75b2 */ /* 0x0008e40008000100 */
[----:B----4-:R-:W-:Y:S01]  /*0910*/  NOP ;  /* 0x0000000000007918 */ /* 0x010fe20000000000 */
.L_x_11:
[----:B------:R-:W4:Y:S01]  /*0920*/  SHFL.IDX PT, R0, R87, RZ, 0x1f ;  /* 0x00001fff57007589 */ /* 0x000f2200000e0000 */
[----:B------:R-:W-:Y:S01]  /*0930*/  NOP ;  /* 0x0000000000007918 */ /* 0x000fe20000000000 */
[----:B----4-:R-:W-:-:S13]  /*0940*/  ISETP.NE.AND P0, PT, R0, 0x4, PT ;  /* 0x000000040000780c */ /* 0x010fda0003f05270 */
[----:B------:R-:W-:Y:S05]  /*0950*/  @P0 BRA `(.L_x_12) ;  /* 0x0000000000480947 */ /* 0x000fea0003800000 */
[----:B--23--:R-:W-:Y:S01]  /*0960*/  UMOV UR4, 0x3a0 ;  /* 0x000003a000047882 */ /* 0x00cfe20000000000 */
[----:B------:R-:W-:Y:S01]  /*0970*/  UMOV UR6, 0x400 ;  /* 0x0000040000067882 */ /* 0x000fe20000000000 */
[----:B------:R-:W-:Y:S01]  /*0980*/  USEL UR4, UR4, 0x320, UP3 ;  /* 0x0000032004047887 */ /* 0x000fe20009800000 */
        /* <DEDUP_REMOVED lines=10> */
[----:B--2---:R4:W2:Y:S08]  /*0a30*/  SYNCS.EXCH.64 URZ, [UR6+0x70], UR8 ;  /* 0x0000700806ff75b2 */ /* 0x0048b00008000100 */
[----:B------:R4:W3:Y:S01]  /*0a40*/  SYNCS.EXCH.64 URZ, [UR6+0x80], UR4 ;  /* 0x0000800406ff75b2 */ /* 0x0008e20008000100 */
[----:B------:R4:W1:Y:S01]  /*0a50*/  SYNCS.EXCH.64 URZ, [UR6+0x78], UR8 ;  /* 0x0000780806ff75b2 */ /* 0x0008620008000100 */
[----:B------:R4:W1:Y:S02]  /*0a60*/  SYNCS.EXCH.64 URZ, [UR6+0x88], UR4 ;  /* 0x0000880406ff75b2 */ /* 0x0008640008000100 */
[----:B----4-:R-:W-:Y:S01]  /*0a70*/  NOP ;  /* 0x0000000000007918 */ /* 0x010fe20000000000 */
.L_x_12:
[----:B------:R-:W4:Y:S01]  /*0a80*/  SHFL.IDX PT, R0, R87, RZ, 0x1f ;  /* 0x00001fff57007589 */ /* 0x000f2200000e0000 */
[----:B------:R-:W-:Y:S01]  /*0a90*/  NOP ;  /* 0x0000000000007918 */ /* 0x000fe20000000000 */
[----:B----4-:R-:W-:-:S13]  /*0aa0*/  ISETP.NE.AND P0, PT, R0, 0x5, PT ;  /* 0x000000050000780c */ /* 0x010fda0003f05270 */
[----:B------:R-:W-:Y:S05]  /*0ab0*/  @P0 BRA `(.L_x_13) ;  /* 0x0000000000540947 */ /* 0x000fea0003800000 */
[----:B--23--:R-:W-:Y:S01]  /*0ac0*/  UMOV UR4, 0x400 ;  /* 0x0000040000047882 */ /* 0x00cfe20000000000 */
        /* <DEDUP_REMOVED lines=14> */
[----:B------:R4:W1:Y:S01]  /*0bb0*/  SYNCS.EXCH.64 URZ, [UR4+0xb8], UR8 ;  /* 0x0000b80804ff75b2 */ /* 0x0008620008000100 */
[----:B------:R4:W1:Y:S01]  /*0bc0*/  SYNCS.EXCH.64 URZ, [UR4+0xa0], UR6 ;  /* 0x0000a00604ff75b2 */ /* 0x0008620008000100 */
[----:B------:R4:W1:Y:S01]  /*0bd0*/  SYNCS.EXCH.64 URZ, [UR4+0xc0], UR8 ;  /* 0x0000c00804ff75b2 */ /* 0x0008620008000100 */
[----:B------:R4:W1:Y:S01]  /*0be0*/  SYNCS.EXCH.64 URZ, [UR4+0xa8], UR6 ;  /* 0x0000a80604ff75b2 */ /* 0x0008620008000100 */
[----:B------:R4:W1:Y:S02]  /*0bf0*/  SYNCS.EXCH.64 URZ, [UR4+0xc8], UR8 ;  /* 0x0000c80804ff75b2 */ /* 0x0008640008000100 */
[----:B----4-:R-:W-:Y:S01]  /*0c00*/  NOP ;  /* 0x0000000000007918 */ /* 0x010fe20000000000 */
.L_x_13:
[----:B------:R-:W4:Y:S01]  /*0c10*/  SHFL.IDX PT, R0, R87, RZ, 0x1f ;  /* 0x00001fff57007589 */ /* 0x000f2200000e0000 */
[----:B------:R-:W-:Y:S01]  /*0c20*/  ISETP.NE.OR P1, PT, RZ, UR25, !P1 ;  /* 0x00000019ff007c0c */ /* 0x000fe2000cf25670 */
        /* <DEDUP_REMOVED lines=12> */
[----:B------:R4:W3:Y:S01]  /*0cf0*/  SYNCS.EXCH.64 URZ, [UR4+0xe0], UR6 ;  /* 0x0000e00604ff75b2 */ /* 0x0008e20008000100 */
[----:B------:R4:W1:Y:S01]  /*0d00*/  SYNCS.EXCH.64 URZ, [UR4+0xd8], UR6 ;  /* 0x0000d80604ff75b2 */ /* 0x0008620008000100 */
[----:B------:R4:W1:Y:S02]  /*0d10*/  SYNCS.EXCH.64 URZ, [UR4+0xe8], UR6 ;  /* 0x0000e80604ff75b2 */ /* 0x0008640008000100 */
[----:B----4-:R-:W-:Y:S01]  /*0d20*/  NOP ;  /* 0x0000000000007918 */ /* 0x010fe20000000000 */
.L_x_14:
[----:B------:R-:W-:Y:S01]  /*0d30*/  VOTEU.ALL UP0, P1 ;  /* 0x0000000000ff7886 */ /* 0x000fe20000800000 */
[----:B--23--:R-:W-:Y:S01]  /*0d40*/  UMOV UR4, 0x20 ;  /* 0x0000002000047882 */ /* 0x00cfe20000000000 */
[----:B------:R-:W2:Y:S01]  /*0d50*/  LDCU UR7, c[0x0][0x36c] ;  /* 0x00006d80ff0777ac */ /* 0x000ea20008000800 */
[----:B------:R-:W-:Y:S01]  /*0d60*/  NOP ;  /* 0x0000000000007918 */ /* 0x000fe20000000000 */
[----:B------:R-:W-:Y:S01]  /*0d70*/  LOP3.LUT R0, R97, 0x1f, RZ, 0xc0, !PT ;  /* 0x0000001f61007812 */ /* 0x000fe200078ec0ff */
[----:B------:R-:W-:Y:S01]  /*0d80*/  @!UP0 UMOV UR6, 0x400 ;  /* 0x0000040000068882 */ /* 0x000fe20000000000 */
[----:B------:R-:W-:-:S04]  /*0d90*/  @!UP0 UIADD3 UR4, UPT, UPT, -UR4, 0x100000, URZ ;  /* 0x0010000004048890 */ /* 0x000fc8000fffe1ff */
[----:B------:R-:W-:Y:S02]  /*0da0*/  @!UP0 USHF.L.U32 UR5, UR4, 0xb, URZ ;  /* 0x0000000b04058899 */ /* 0x000fe400080006ff */
[----:B------:R-:W-:Y:S02]  /*0db0*/  @!UP0 USHF.L.U32 UR4, UR4, 0x1, URZ ;  /* 0x0000000104048899 */ /* 0x000fe400080006ff */
[----:B------:R-:W-:Y:S01]  /*0dc0*/  @!UP0 ULEA UR6, UR46, UR6, 0x18 ;  /* 0x000000062e068291 */ /* 0x000fe2000f8ec0ff */
[----:B------:R-:W-:Y:S01]  /*0dd0*/  VOTEU.ALL UP0, P1 ;  /* 0x0000000000ff7886 */ /* 0x000fe20000800000 */
[----:B------:R-:W-:Y:S02]  /*0de0*/  UISETP.NE.AND UP4, UPT, UR25, URZ, UPT ;  /* 0x000000ff1900728c */ /* 0x000fe4000bf85270 */
[----:B--2---:R-:W-:Y:S01]  /*0df0*/  UISETP.EQ.U32.AND UP5, UPT, UR7, 0x1, UPT ;  /* 0x000000010700788c */ /* 0x004fe2000bfa2070 */
[----:B------:R-:W2:Y:S07]  /*0e00*/  FENCE.VIEW.ASYNC.S ;  /* 0x00000000000073c6 */ /* 0x000eae0000000000 */
[----:B--2---:R2:W3:Y:S01]  /*0e10*/  @!UP0 SYNCS.EXCH.64 URZ, [UR6+0xf0], UR4 ;  /* 0x0000f00406ff85b2 */ /* 0x0044e20008000100 */
[----:B------:R-:W-:Y:S05]  /*0e20*/  BRA.U !UP5, `(.L_x_15) ;  /* 0x000000010d087547 */ /* 0x000fea000b800000 */
[----:B-1-3--:R-:W-:Y:S01]  /*0e30*/  UCGABAR_ARV ;  /* 0x00000000000079c7 */ /* 0x00afe20008000000 */
[----:B------:R-:W-:Y:S05]  /*0e40*/  BRA `(.L_x_16) ;  /* 0x0000000000047947 */ /* 0x000fea0003800000 */
.L_x_15:
[----:B-1-3--:R-:W-:Y:S01]  /*0e50*/  NOP ;  /* 0x0000000000007918 */ /* 0x00afe20000000000 */
.L_x_16:
[----:B------:R-:W1:Y:S01]  /*0e60*/  S2UR UR20, SR_CTAID.X ;  /* 0x00000000001479c3 */ /* 0x000e620000002500 */
[----:B------:R-:W-:-:S05]  /*0e70*/  CS2R.32 R88, SR_CgaSize ;  /* 0x0000000000587805 */ /* 0x000fca0000008a00 */
[----:B------:R-:W-:-:S05]  /*0e80*/  IMAD R88, R88, -0xa0, RZ ;  /* 0xffffff6058587824 */ /* 0x000fca00078e02ff */
[----:B--2---:R-:W-:-:S14]  /*0e90*/  R2UR UR5, R88 ;  /* 0x00000000580572ca */ /* 0x004fdc00000e0000 */
[----:B------:R-:W2:Y:S01]  /*0ea0*/  LDCU UR5, c[0x0][UR5+0x2b0] ;  /* 0x00005600050577ac */ /* 0x000ea20008000800 */
[----:B------:R-:W-:-:S05]  /*0eb0*/  CS2R.32 R88, SR_CgaSize ;  /* 0x0000000000587805 */ /* 0x000fca0000008a00 */
[----:B------:R-:W-:-:S05]  /*0ec0*/  IMAD R88, R88, -0xa0, RZ ;  /* 0xffffff6058587824 */ /* 0x000fca00078e02ff */
[----:B------:R-:W-:-:S14]  /*0ed0*/  R2UR UR4, R88 ;  /* 0x00000000580472ca */ /* 0x000fdc00000e0000 */
[----:B------:R-:W3:Y:S01]  /*0ee0*/  LDCU UR4, c[0x0][UR4+0x2b4] ;  /* 0x00005680040477ac */ /* 0x000ee20008000800 */
[----:B------:R-:W4:Y:S01]  /*0ef0*/  S2UR UR7, SR_CTAID.Y ;  /* 0x00000000000779c3 */ /* 0x000f220000002600 */
[----:B------:R-:W-:-:S05]  /*0f00*/  CS2R.32 R88, SR_CgaSize ;  /* 0x0000000000587805 */ /* 0x000fca0000008a00 */
[----:B------:R-:W-:-:S05]  /*0f10*/  IMAD R88, R88, -0xa0, RZ ;  /* 0xffffff6058587824 */ /* 0x000fca00078e02ff */
[----:B------:R-:W-:-:S14]  /*0f20*/  R2UR UR8, R88 ;  /* 0x00000000580872ca */ /* 0x000fdc00000e0000 */
[----:B------:R-:W3:Y:S01]  /*0f30*/  LDCU UR8, c[0x0][UR8+0x2a0] ;  /* 0x00005400080877ac */ /* 0x000ee20008000800 */
[----:B------:R-:W3:Y:S01]  /*0f40*/  LDCU UR21, c[0x0][0xb24] ;  /* 0x00016480ff1577ac */ /* 0x000ee20008000800 */
[----:B------:R-:W1:Y:S01]  /*0f50*/  S2UR UR36, SR_CTAID.Z ;  /* 0x00000000002479c3 */ /* 0x000e620000002700 */
[----:B------:R-:W-:-:S05]  /*0f60*/  CS2R.32 R88, SR_CgaSize ;  /* 0x0000000000587805 */ /* 0x000fca0000008a00 */
[----:B------:R-:W-:-:S05]  /*0f70*/  IMAD R88, R88, -0xa0, RZ ;  /* 0xffffff6058587824 */ /* 0x000fca00078e02ff */
[----:B------:R-:W-:-:S14]  /*0f80*/  R2UR UR63, R88 ;  /* 0x00000000583f72ca */ /* 0x000fdc00000e0000 */
[----:B------:R-:W3:Y:S01]  /*0f90*/  LDCU UR63, c[0x0][UR63+0x2a4] ;  /* 0x000054803f3f77ac */ /* 0x000ee20008000800 */
[----:B------:R-:W-:Y:S02]  /*0fa0*/  UISETP.GT.U32.AND UP0, UPT, UR27, 0xffff, UPT ;  /* 0x0000ffff1b00788c */ /* 0x000fe4000bf04070 */
[----:B------:R-:W-:Y:S01]  /*0fb0*/  USHF.L.U32 UR29, UR46, 0x9, URZ ;  /* 0x000000092e1d7899 */ /* 0x000fe200080006ff */
[----:B-1----:R-:W-:Y:S01]  /*0fc0*/  I2FP.F32.U32 R3, UR20 ;  /* 0x0000001400037c45 */ /* 0x002fe20008201000 */
[----:B------:R-:W-:Y:S01]  /*0fd0*/  UMOV UR32, 0x5 ;  /* 0x0000000500207882 */ /* 0x000fe20000000000 */
[----:B------:R-:W1:Y:S03]  /*0fe0*/  LDCU UR42, c[0x0][0xb24] ;  /* 0x00016480ff2a77ac */ /* 0x000e660008000800 */
[----:B--2---:R-:W-:Y:S01]  /*0ff0*/  FMUL R3, R3, UR5 ;  /* 0x0000000503037c20 */ /* 0x004fe20008400000 */
[----:B------:R-:W2:Y:S01]  /*1000*/  LDCU UR31, c[0x0][0xb30] ;  /* 0x00016600ff1f77ac */ /* 0x000ea20008000800 */
[----:B----4-:R-:W-:Y:S01]  /*1010*/  I2FP.F32.U32 R2, UR7 ;  /* 0x0000000700027c45 */ /* 0x010fe20008201000 */
[----:B------:R-:W-:-:S03]  /*1020*/  USHF.L.U32 UR45, UR20, 0x6, URZ ;  /* 0x00000006142d7899 */ /* 0x000fc600080006ff */
[----:B------:R-:W4:Y:S01]  /*1030*/  F2I.U32.TRUNC.NTZ R3, R3 ;  /* 0x0000000300037305 */ /* 0x000f22000020f000 */
[----:B------:R-:W-:Y:S01]  /*1040*/  USEL UR26, UR27, 0xffff, !UP0 ;  /* 0x0000ffff1b1a7887 */ /* 0x000fe2000c000000 */
[----:B---3--:R-:W-:Y:S01]  /*1050*/  FMUL R2, R2, UR4 ;  /* 0x0000000402027c20 */ /* 0x008fe20008400000 */
[----:B------:R-:W-:Y:S01]  /*1060*/  UISETP.GE.AND UP2, UPT, UR21, 0x1, UPT ;  /* 0x000000011500788c */ /* 0x000fe2000bf46270 */
[----:B------:R-:W-:-:S04]  /*1070*/  UMOV UR24, UR7 ;  /* 0x0000000700187c82 */ /* 0x000fc80008000000 */
[----:B------:R-:W3:Y:S01]  /*1080*/  F2I.U32.TRUNC.NTZ R2, R2 ;  /* 0x0000000200027305 */ /* 0x000ee2000020f000 */
[----:B----4-:R-:W-:Y:S02]  /*1090*/  R2UR UR4, R3 ;  /* 0x00000000030472ca */ /* 0x010fe400000e0000 */
[----:B------:R-:W-:Y:S02]  /*10a0*/  PRMT R3, RZ, 0x7610, R3 ;  /* 0x00007610ff037816 */ /* 0x000fe40000000003 */
[----:B---3--:R-:W-:Y:S02]  /*10b0*/  R2UR UR6, R2 ;  /* 0x00000000020672ca */ /* 0x008fe400000e0000 */
[----:B------:R-:W-:-:S07]  /*10c0*/  PRMT R2, RZ, 0x7610, R2 ;  /* 0x00007610ff027816 */ /* 0x000fce0000000002 */
[----:B------:R-:W-:-:S04]  /*10d0*/  UIADD3 UR5, UPT, UPT, -UR4, URZ, URZ ;  /* 0x000000ff04057290 */ /* 0x000fc8000fffe1ff */
[----:B------:R-:W-:Y:S02]  /*10e0*/  UIMAD UR5, UR8, UR5, UR20 ;  /* 0x00000005080572a4 */ /* 0x000fe4000f8e0214 */
[----:B------:R-:W-:-:S04]  /*10f0*/  UIADD3 UR4, UPT, UPT, -UR6, URZ, URZ ;  /* 0x000000ff06047290 */ /* 0x000fc8000fffe1ff */
[----:B------:R-:W-:Y:S01]  /*1100*/  IMAD.U32 R88, RZ, RZ, UR5 ;  /* 0x00000005ff587e24 */ /* 0x000fe2000f8e00ff */
[----:B------:R-:W-:Y:S01]  /*1110*/  UIMAD UR63, UR63, UR4, UR7 ;  /* 0x000000043f3f72a4 */ /* 0x000fe2000f8e0207 */
[----:B-12---:R-:W-:Y:S11]  /*1120*/  BRA.U UP4, `(.L_x_17) ;  /* 0x0000000104407547 */ /* 0x006ff6000b800000 */
[----:B------:R-:W-:-:S13]  /*1130*/  R2UR UR4, R88 ;  /* 0x00000000580472ca */ /* 0x000fda00000e0000 */
[----:B------:R-:W-:Y:S02]  /*1140*/  UISETP.GT.U32.AND UP0, UPT, UR4, 0x1, UPT ;  /* 0x000000010400788c */ /* 0x000fe4000bf04070 */
[----:B------:R-:W-:Y:S02]  /*1150*/  ULOP3.LUT UR4, UR4, 0xfffffffe, URZ, 0xc0, !UPT ;  /* 0xfffffffe04047892 */ /* 0x000fe4000f8ec0ff */
[----:B------:R-:W-:Y:S02]  /*1160*/  UISETP.NE.AND UP1, UPT, UR63, URZ, UP0 ;  /* 0x000000ff3f00728c */ /* 0x000fe40008725270 */
[----:B------:R-:W-:Y:S02]  /*1170*/  UISETP.NE.AND UP0, UPT, UR63, 0x1, UP0 ;  /* 0x000000013f00788c */ /* 0x000fe40008705270 */
[----:B------:R-:W-:Y:S02]  /*1180*/  USEL UR7, URZ, 0x1, UP1 ;  /* 0x00000001ff077887 */ /* 0x000fe40008800000 */
[----:B------:R-:W-:-:S02]  /*1190*/  USEL UR6, URZ, 0x4, UP0 ;  /* 0x00000004ff067887 */ /* 0x000fc40008000000 */
[----:B------:R-:W-:Y:S02]  /*11a0*/  USEL UR5, URZ, 0x2, UP1 ;  /* 0x00000002ff057887 */ /* 0x000fe40008800000 */
[----:B------:R-:W-:Y:S02]  /*11b0*/  ULEA UR4, UR63, UR4, 0x1 ;  /* 0x000000043f047291 */ /* 0x000fe4000f8e08ff */
[----:B------:R-:W-:Y:S02]  /*11c0*/  USEL UR8, URZ, 0x8, UP0 ;  /* 0x00000008ff087887 */ /* 0x000fe40008000000 */
[----:B------:R-:W-:-:S03]  /*11d0*/  UIADD3 UR5, UPT, UPT, UR5, UR6, UR7 ;  /* 0x0000000605057290 */ /* 0x000fc6000fffe007 */
[----:B------:R-:W-:Y:S01]  /*11e0*/  UMOV UR6, 0x3 ;  /* 0x0000000300067882 */ /* 0x000fe20000000000 */
[----:B------:R-:W-:Y:S02]  /*11f0*/  UIADD3 UR5, UPT, UPT, UR5, UR8, URZ ;  /* 0x0000000805057290 */ /* 0x000fe4000fffe0ff */
[----:B------:R-:W-:-:S04]  /*1200*/  USHF.L.U32 UR4, UR6, UR4, URZ ;  /* 0x0000000406047299 */ /* 0x000fc800080006ff */
[----:B------:R-:W-:Y:S02]  /*1210*/  MOV R3, UR5 ;  /* 0x0000000500037c02 */ /* 0x000fe40008000f00 */
[----:B------:R-:W-:Y:S02]  /*1220*/  IMAD.U32 R2, RZ, RZ, UR4 ;  /* 0x00000004ff027e24 */ /* 0x000fe4000f8e00ff */
.L_x_17:
[----:B------:R-:W-:Y:S05]  /*1230*/  BRA.U !UP2, `(.L_x_18) ;  /* 0x000000010ad47547 */ /* 0x000fea000b800000 */
[----:B------:R-:W1:Y:S01]  /*1240*/  LDCU.128 UR12, c[0x0][0xb10] ;  /* 0x00016200ff0c77ac */ /* 0x000e620008000c00 */
[----:B------:R-:W2:Y:S01]  /*1250*/  LDCU UR6, c[0x0][0x370] ;  /* 0x00006e00ff0677ac */ /* 0x000ea20008000800 */
[----:B------:R-:W3:Y:S01]  /*1260*/  LDCU UR5, c[0x0][0x374] ;  /* 0x00006e80ff0577ac */ /* 0x000ee20008000800 */
[----:B------:R-:W4:Y:S01]  /*1270*/  LDCU UR30, c[0x0][0xb0c] ;  /* 0x00016180ff1e77ac */ /* 0x000f220008000800 */
[----:B------:R-:W4:Y:S01]  /*1280*/  LDCU UR4, c[0x0][0xb20] ;  /* 0x00016400ff0477ac */ /* 0x000f220008000800 */
[----:B------:R-:W4:Y:S01]  /*1290*/  LDCU.64 UR8, c[0x0][0xb28] ;  /* 0x00016500ff0877ac */ /* 0x000f220008000a00 */
[----:B-1----:R-:W-:Y:S02]  /*12a0*/  UISETP.NE.AND UP0, UPT, UR14, 0x1, UPT ;  /* 0x000000010e00788c */ /* 0x002fe4000bf05270 */
[----:B---3--:R-:W-:Y:S02]  /*12b0*/  UIMAD.WIDE.U32 UR10, UR5, UR15, URZ ;  /* 0x0000000f050a72a5 */ /* 0x008fe4000f8e00ff */
[----:B--2---:R-:W-:-:S02]  /*12c0*/  UIMAD.WIDE.U32 UR18, UR6, UR12, URZ ;  /* 0x0000000c061272a5 */ /* 0x004fc4000f8e00ff */
[----:B----4-:R-:W-:Y:S02]  /*12d0*/  UISETP.NE.AND UP1, UPT, UR30, 0x1, UPT ;  /* 0x000000011e00788c */ /* 0x010fe4000bf25270 */
[----:B------:R-:W-:Y:S01]  /*12e0*/  UISETP.NE.AND UP2, UPT, UR21, 0x1, UPT ;  /* 0x000000011500788c */ /* 0x000fe2000bf45270 */
[----:B------:R-:W-:Y:S02]  /*12f0*/  UMOV UR10, UR11 ;  /* 0x0000000b000a7c82 */ /* 0x000fe40008000000 */
[----:B------:R-:W-:Y:S01]  /*1300*/  UMOV UR18, UR19 ;  /* 0x0000001300127c82 */ /* 0x000fe20008000000 */
[----:B------:R-:W-:Y:S02]  /*1310*/  @UP0 USHF.R.U32.HI UR5, URZ, UR4, UR10 ;  /* 0x00000004ff050299 */ /* 0x000fe4000801160a */
[----:B------:R-:W-:Y:S02]  /*1320*/  UIMAD.WIDE.U32 UR22, UR24, UR15, URZ ;  /* 0x0000000f181672a5 */ /* 0x000fe4000f8e00ff */
[----:B------:R-:W-:-:S02]  /*1330*/  UIMAD.WIDE.U32 UR10, UR5, UR8, URZ ;  /* 0x00000008050a72a5 */ /* 0x000fc4000f8e00ff */
[----:B------:R-:W-:Y:S02]  /*1340*/  @UP1 USHF.R.U32.HI UR6, URZ, UR13, UR18 ;  /* 0x0000000dff061299 */ /* 0x000fe40008011612 */
[----:B------:R-:W-:Y:S02]  /*1350*/  UIMAD.WIDE.U32 UR16, UR20, UR12, URZ ;  /* 0x0000000c141072a5 */ /* 0x000fe4000f8e00ff */
[----:B------:R-:W-:Y:S01]  /*1360*/  UIMAD.WIDE.U32 UR18, UR6, UR8, URZ ;  /* 0x00000008061272a5 */ /* 0x000fe2000f8e00ff */
[----:B------:R-:W-:Y:S01]  /*1370*/  UMOV UR22, UR23 ;  /* 0x0000001700167c82 */ /* 0x000fe20008000000 */
[----:B------:R-:W-:Y:S01]  /*1380*/  UMOV UR10, UR11 ;  /* 0x0000000b000a7c82 */ /* 0x000fe20008000000 */
[----:B------:R-:W-:Y:S02]  /*1390*/  USHF.R.U32.HI UR22, URZ, UR4, UR22 ;  /* 0x00000004ff167299 */ /* 0x000fe40008011616 */
[----:B------:R-:W-:Y:S02]  /*13a0*/  @UP2 USHF.R.U32.HI UR5, URZ, UR9, UR10 ;  /* 0x00000009ff052299 */ /* 0x000fe4000801160a */
[----:B------:R-:W-:Y:S01]  /*13b0*/  UMOV UR7, UR19 ;  /* 0x0000001300077c82 */ /* 0x000fe20008000000 */
[----:B------:R-:W-:Y:S01]  /*13c0*/  UMOV UR16, UR17 ;  /* 0x0000001100107c82 */ /* 0x000fe20008000000 */
[----:B------:R-:W-:-:S02]  /*13d0*/  @UP2 USHF.R.U32.HI UR6, URZ, UR9, UR7 ;  /* 0x00000009ff062299 */ /* 0x000fc40008011607 */
[----:B------:R-:W-:Y:S02]  /*13e0*/  USHF.R.U32.HI UR13, URZ, UR13, UR16 ;  /* 0x0000000dff0d7299 */ /* 0x000fe40008011610 */
[----:B------:R-:W-:Y:S02]  /*13f0*/  USEL UR4, UR24, UR22, !UP0 ;  /* 0x0000001618047287 */ /* 0x000fe4000c000000 */
[----:B------:R-:W-:Y:S02]  /*1400*/  UIMAD UR7, UR5, UR21, URZ ;  /* 0x00000015050772a4 */ /* 0x000fe4000f8e02ff */
[----:B------:R-:W-:Y:S02]  /*1410*/  USEL UR5, UR20, UR13, !UP1 ;  /* 0x0000000d14057287 */ /* 0x000fe4000c800000 */
[----:B------:R-:W-:Y:S02]  /*1420*/  UIMAD UR12, UR6, UR21, URZ ;  /* 0x00000015060c72a4 */ /* 0x000fe4000f8e02ff */
[----:B------:R-:W-:-:S02]  /*1430*/  UISETP.GE.AND UP0, UPT, UR4, UR7, UPT ;  /* 0x000000070400728c */ /* 0x000fc4000bf06270 */
[----:B------:R-:W-:Y:S02]  /*1440*/  UIMAD.WIDE.U32 UR10, UR4, UR8, URZ ;  /* 0x00000008040a72a5 */ /* 0x000fe4000f8e00ff */
[----:B------:R-:W-:Y:S02]  /*1450*/  UISETP.GE.OR UP0, UPT, UR5, UR12, UP0 ;  /* 0x0000000c0500728c */ /* 0x000fe40008706670 */
[----:B------:R-:W-:Y:S02]  /*1460*/  UIMAD.WIDE.U32 UR12, UR5, UR8, URZ ;  /* 0x00000008050c72a5 */ /* 0x000fe4000f8e00ff */
[----:B------:R-:W-:Y:S01]  /*1470*/  UIADD3 UR10, UPT, UPT, -UR4, URZ, URZ ;  /* 0x000000ff040a7290 */ /* 0x000fe2000fffe1ff */
[----:B------:R-:W-:Y:S01]  /*1480*/  UMOV UR8, UR11 ;  /* 0x0000000b00087c82 */ /* 0x000fe20008000000 */
[----:B------:R-:W-:Y:S02]  /*1490*/  UIADD3 UR11, UPT, UPT, -UR5, URZ, URZ ;  /* 0x000000ff050b7290 */ /* 0x000fe4000fffe1ff */
[----:B------:R-:W-:-:S03]  /*14a0*/  USHF.R.U32.HI UR8, URZ, UR9, UR8 ;  /* 0x00000009ff087299 */ /* 0x000fc60008011608 */
[----:B------:R-:W-:Y:S01]  /*14b0*/  @!UP0 UMOV UR7, UR13 ;  /* 0x0000000d00078c82 */ /* 0x000fe20008000000 */
[----:B------:R-:W-:Y:S02]  /*14c0*/  UIMAD UR24, UR14, UR10, UR24 ;  /* 0x0000000a0e1872a4 */ /* 0x000fe4000f8e0218 */
[----:B------:R-:W-:Y:S02]  /*14d0*/  USEL UR8, UR4, UR8, !UP2 ;  /* 0x0000000804087287 */ /* 0x000fe4000d000000 */
[----:B------:R-:W-:Y:S02]  /*14e0*/  @!UP0 USHF.R.U32.HI UR7, URZ, UR9, UR7 ;  /* 0x00000009ff078299 */ /* 0x000fe40008011607 */
[----:B------:R-:W-:Y:S02]  /*14f0*/  UIADD3 UR9, UPT, UPT, -UR8, URZ, URZ ;  /* 0x000000ff08097290 */ /* 0x000fe4000fffe1ff */
[----:B------:R-:W-:Y:S02]  /*1500*/  @!UP0 USEL UR7, UR5, UR7, !UP2 ;  /* 0x0000000705078287 */ /* 0x000fe4000d000000 */
[----:B------:R-:W-:-:S02]  /*1510*/  UIMAD UR9, UR21, UR9, UR4 ;  /* 0x00000009150972a4 */ /* 0x000fc4000f8e0204 */
[----:B------:R-:W-:Y:S02]  /*1520*/  @!UP0 UIADD3 UR8, UPT, UPT, UR8, -UR7, URZ ;  /* 0x8000000708088290 */ /* 0x000fe4000fffe0ff */
[----:B------:R-:W-:Y:S02]  /*1530*/  @!UP0 UIMAD UR6, UR9, UR6, UR7 ;  /* 0x00000006090682a4 */ /* 0x000fe4000f8e0207 */
[----:B------:R-:W-:Y:S02]  /*1540*/  @!UP0 UIMAD UR4, UR8, UR21, UR5 ;  /* 0x00000015080482a4 */ /* 0x000fe4000f8e0205 */
[----:B------:R-:W-:Y:S02]  /*1550*/  UIMAD UR20, UR30, UR11, UR20 ;  /* 0x0000000b1e1472a4 */ /* 0x000fe4000f8e0214 */
[----:B------:R-:W-:Y:S01]  /*1560*/  UIMAD UR24, UR4, UR14, UR24 ;  /* 0x0000000e041872a4 */ /* 0x000fe2000f8e0218 */
[----:B------:R-:W-:Y:S02]  /*1570*/  @!UP0 UMOV UR5, UR6 ;  /* 0x0000000600058c82 */ /* 0x000fe40008000000 */
[----:B------:R-:W-:-:S12]  /*1580*/  UIMAD UR20, UR5, UR30, UR20 ;  /* 0x0000001e051472a4 */ /* 0x000fd8000f8e0214 */
.L_x_18:
[----:B------:R-:W-:Y:S02]  /*1590*/  UISETP.NE.AND UP1, UPT, UR31, 0x1, UPT ;  /* 0x000000011f00788c */ /* 0x000fe4000bf25270 */
[----:B------:R-:W-:Y:S02]  /*15a0*/  ULOP3.LUT UR21, UR26, 0xffff, URZ, 0xc0, !UPT ;  /* 0x0000ffff1a157892 */ /* 0x000fe4000f8ec0ff */
[----:B------:R-:W-:Y:S02]  /*15b0*/  UISETP.NE.AND UP0, UPT, UR25, 0x2, UPT ;  /* 0x000000021900788c */ /* 0x000fe4000bf05270 */
[----:B------:R-:W-:Y:S02]  /*15c0*/  ULOP3.LUT UR22, UR29, 0x400, URZ, 0xc0, !UPT ;  /* 0x000004001d167892 */ /* 0x000fe4000f8ec0ff */
[----:B------:R-:W-:Y:S02]  /*15d0*/  ULOP3.LUT UR45, UR45, 0x40, URZ, 0xc0, !UPT ;  /* 0x000000402d2d7892 */ /* 0x000fe4000f8ec0ff */
[----:B------:R-:W-:Y:S01]  /*15e0*/  USHF.L.U32 UR21, UR32, UR21, URZ ;  /* 0x0000001520157299 */ /* 0x000fe200080006ff */
[----:B------:R-:W-:Y:S11]  /*15f0*/  BRA.U UP1, `(.L_x_19) ;  /* 0x0000000101447547 */ /* 0x000ff6000b800000 */
[----:B------:R-:W1:Y:S01]  /*1600*/  LDCU.128 UR8, c[0x0][0xb10] ;  /* 0x00016200ff0877ac */ /* 0x000e620008000c00 */
[----:B------:R-:W2:Y:S01]  /*1610*/  LDCU UR12, c[0x0][0xb0c] ;  /* 0x00016180ff0c77ac */ /* 0x000ea20008000800 */
[----:B------:R-:W3:Y:S01]  /*1620*/  LDCU UR13, c[0x0][0xb20] ;  /* 0x00016400ff0d77ac */ /* 0x000ee20008000800 */
[----:B-1----:R-:W-:Y:S02]  /*1630*/  UIMAD.WIDE.U32 UR6, UR20, UR8, URZ ;  /* 0x00000008140672a5 */ /* 0x002fe4000f8e00ff */
[----:B------:R-:W-:Y:S02]  /*1640*/  UIMAD.WIDE.U32 UR4, UR24, UR11, URZ ;  /* 0x0000000b180472a5 */ /* 0x000fe4000f8e00ff */
[----:B--2---:R-:W-:Y:S02]  /*1650*/  UISETP.NE.AND UP2, UPT, UR12, 0x1, UPT ;  /* 0x000000010c00788c */ /* 0x004fe4000bf45270 */
[----:B------:R-:W-:Y:S01]  /*1660*/  UISETP.NE.AND UP1, UPT, UR10, 0x1, UPT ;  /* 0x000000010a00788c */ /* 0x000fe2000bf25270 */
[----:B------:R-:W-:-:S02]  /*1670*/  UMOV UR6, UR7 ;  /* 0x0000000700067c82 */ /* 0x000fc40008000000 */
[----:B------:R-:W-:Y:S01]  /*1680*/  UMOV UR4, UR5 ;  /* 0x0000000500047c82 */ /* 0x000fe20008000000 */
[----:B------:R-:W-:Y:S02]  /*1690*/  USHF.R.U32.HI UR6, URZ, UR9, UR6 ;  /* 0x00000009ff067299 */ /* 0x000fe40008011606 */
[----:B---3--:R-:W-:Y:S02]  /*16a0*/  USHF.R.U32.HI UR4, URZ, UR13, UR4 ;  /* 0x0000000dff047299 */ /* 0x008fe40008011604 */
[----:B------:R-:W-:Y:S02]  /*16b0*/  USEL UR5, UR20, UR6, !UP2 ;  /* 0x0000000614057287 */ /* 0x000fe4000d000000 */
[----:B------:R-:W-:-:S04]  /*16c0*/  USEL UR4, UR24, UR4, !UP1 ;  /* 0x0000000418047287 */ /* 0x000fc8000c800000 */
[----:B------:R-:W-:Y:S02]  /*16d0*/  UIADD3 UR6, UPT, UPT, UR5, -UR4, URZ ;  /* 0x8000000405067290 */ /* 0x000fe4000fffe0ff */
[----:B------:R-:W-:Y:S02]  /*16e0*/  UIADD3 UR4, UPT, UPT, -UR5, UR4, URZ ;  /* 0x0000000405047290 */ /* 0x000fe4000fffe1ff */
[----:B------:R-:W-:Y:S02]  /*16f0*/  UIMAD UR24, UR6, UR10, UR24 ;  /* 0x0000000a061872a4 */ /* 0x000fe4000f8e0218 */
[----:B------:R-:W-:-:S12]  /*1700*/  UIMAD UR20, UR4, UR12, UR20 ;  /* 0x0000000c041472a4 */ /* 0x000fd8000f8e0214 */
.L_x_19:
[----:B------:R-:W-:Y:S05]  /*1710*/  BRA.U !UP5, `(.L_x_20) ;  /* 0x000000010d0c7547 */ /* 0x000fea000b800000 */
[----:B------:R-:W-:Y:S01]  /*1720*/  UCGABAR_WAIT ;  /* 0x0000000000007dc7 */ /* 0x000fe20008000000 */
[----:B------:R-:W-:Y:S01]  /*1730*/  CCTL.IVALL ;  /* 0x00000000ff00798f */ /* 0x000fe20002000000 */
[----:B------:R-:W-:Y:S05]  /*1740*/  BRA `(.L_x_21) ;  /* 0x0000000000047947 */ /* 0x000fea0003800000 */
.L_x_20:
[----:B------:R-:W-:Y:S06]  /*1750*/  BAR.SYNC.DEFER_BLOCKING 0x0 ;  /* 0x0000000000007b1d */ /* 0x000fec0000010000 */
.L_x_21:
[----:B------:R-:W-:Y:S05]  /*1760*/  BRA.U UP0, `(.L_x_22) ;  /* 0x0000001100dc7547 */ /* 0x000fea000b800000 */
[----:B------:R-:W1:Y:S01]  /*1770*/  LDCU UR6, c[0x0][0x38c] ;  /* 0x00007180ff0677ac */ /* 0x000e620008000800 */
[----:B------:R-:W-:Y:S01]  /*1780*/  PLOP3.LUT P1, PT, PT, PT, UP3, 0x80, 0x8 ;  /* 0x000000000008781c */ /* 0x000fe20003f2f038 */
[----:B------:R-:W-:Y:S01]  /*1790*/  IMAD.MOV.U32 R12, RZ, RZ, 0x1 ;  /* 0x00000001ff0c7424 */ /* 0x000fe200078e00ff */
[----:B------:R-:W-:Y:S02]  /*17a0*/  ISETP.NE.AND P2, PT, R0, RZ, P3 ;  /* 0x000000ff0000720c */ /* 0x000fe40001f45270 */
[----:B------:R-:W-:Y:S02]  /*17b0*/  CS2R R10, SRZ ;  /* 0x00000000000a7805 */ /* 0x000fe4000001ff00 */
[----:B------:R-:W-:Y:S01]  /*17c0*/  PLOP3.LUT P1, PT, P1, PT, PT, 0x8, 0x80 ;  /* 0x000000000080781c */ /* 0x000fe20000f2e170 */
[----:B------:R-:W-:Y:S01]  /*17d0*/  IMAD.MOV.U32 R9, RZ, RZ, RZ ;  /* 0x000000ffff097224 */ /* 0x000fe200078e00ff */
[----:B------:R-:W2:Y:S01]  /*17e0*/  LDCU UR38, c[0x0][0x370] ;  /* 0x00006e00ff2677ac */ /* 0x000ea20008000800 */
[----:B------:R-:W-:Y:S01]  /*17f0*/  IMAD.MOV.U32 R8, RZ, RZ, 0x1 ;  /* 0x00000001ff087424 */ /* 0x000fe200078e00ff */
[----:B------:R-:W3:Y:S01]  /*1800*/  LDCU.64 UR26, c[0x0][0x348] ;  /* 0x00006900ff1a77ac */ /* 0x000ee20008000a00 */
[----:B------:R-:W-:Y:S01]  /*1810*/  ULEA.HI UR43, UR22, UR45, URZ, 0x1b ;  /* 0x0000002d162b7291 */ /* 0x000fe2000f8fd8ff */
[----:B------:R-:W4:Y:S01]  /*1820*/  LDCU UR37, c[0x0][0x374] ;  /* 0x00006e80ff2577ac */ /* 0x000f220008000800 */
[----:B-1----:R-:W-:-:S02]  /*1830*/  UIADD3 UR5, UPT, UPT, UR6, 0x1f, URZ ;  /* 0x0000001f06057890 */ /* 0x002fc4000fffe0ff */
[----:B------:R-:W-:Y:S02]  /*1840*/  UIADD3 UR47, UPT, UPT, UR6, 0x3e, URZ ;  /* 0x0000003e062f7890 */ /* 0x000fe4000fffe0ff */
[----:B------:R-:W-:Y:S01]  /*1850*/  USHF.R.S32.HI UR4, URZ, 0x1f, UR5 ;  /* 0x0000001fff047899 */ /* 0x000fe20008011405 */
[----:B------:R-:W-:-:S03]  /*1860*/  UMOV UR7, URZ ;  /* 0x000000ff00077c82 */ /* 0x000fc60008000000 */
[----:B------:R-:W-:Y:S02]  /*1870*/  ULEA.HI UR4, UR4, UR5, URZ, 0x5 ;  /* 0x0000000504047291 */ /* 0x000fe4000f8f28ff */
[----:B------:R-:W-:Y:S02]  /*1880*/  UIADD3 UR5, UPT, UPT, UR6, -0x1, URZ ;  /* 0xffffffff06057890 */ /* 0x000fe4000fffe0ff */
[----:B------:R-:W-:Y:S02]  /*1890*/  USHF.R.S32.HI UR40, URZ, 0x5, UR4 ;  /* 0x00000005ff287899 */ /* 0x000fe40008011404 */
[----:B------:R-:W-:Y:S02]  /*18a0*/  UISETP.GE.U32.AND UP1, UPT, UR5, -0x3f, UPT ;  /* 0xffffffc10500788c */ /* 0x000fe4000bf26070 */
[----:B------:R-:W-:-:S04]  /*18b0*/  UISETP.LT.U32.AND UP0, UPT, UR40, 0x4, UPT ;  /* 0x000000042800788c */ /* 0x000fc8000bf01070 */
[----:B------:R-:W-:Y:S02]  /*18c0*/  USEL UR39, UR40, 0x4, UP0 ;  /* 0x0000000428277887 */ /* 0x000fe40008000000 */
[----:B------:R-:W-:Y:S02]  /*18d0*/  UISETP.NE.AND UP0, UPT, UR25, URZ, UPT ;  /* 0x000000ff1900728c */ /* 0x000fe4000bf05270 */
[----:B------:R-:W-:Y:S02]  /*18e0*/  UIADD3 UR4, UPT, UPT, UR39, -0x1, URZ ;  /* 0xffffffff27047890 */ /* 0x000fe4000fffe0ff */
[----:B------:R-:W-:Y:S02]  /*18f0*/  @UP1 UIADD3 UR4, UPT, UPT, UR39, URZ, URZ ;  /* 0x000000ff27041290 */ /* 0x000fe4000fffe0ff */
[----:B------:R-:W-:Y:S02]  /*1900*/  USEL UR23, UR41, 0x2, UP0 ;  /* 0x0000000229177887 */ /* 0x000fe40008000000 */
[----:B------:R-:W-:-:S02]  /*1910*/  UIADD3 UR44, UPT, UPT, UR40, -UR39, URZ ;  /* 0x80000027282c7290 */ /* 0x000fc4000fffe0ff */
[----:B------:R-:W-:Y:S02]  /*1920*/  UIADD3 UR25, UPT, UPT, UR4, 0x1, URZ ;  /* 0x0000000104197890 */ /* 0x000fe4000fffe0ff */
[----:B--234-:R-:W-:-:S12]  /*1930*/  UIADD3 UR41, UPT, UPT, -UR4, URZ, URZ ;  /* 0x000000ff04297290 */ /* 0x01cfd8000fffe1ff */
.L_x_42:
[----:B------:R-:W-:Y:S01]  /*1940*/  UISETP.NE.AND UP0, UPT, UR46, URZ, UPT ;  /* 0x000000ff2e00728c */ /* 0x000fe2000bf05270 */
[----:B-1----:R-:W1:Y:S08]  /*1950*/  S2UR UR46, SR_CgaCtaId ;  /* 0x00000000002e79c3 */ /* 0x002e700000008800 */
[----:B------:R-:W-:Y:S05]  /*1960*/  BRA.U UP0, `(.L_x_23) ;  /* 0x0000000100347547 */ /* 0x000fea000b800000 */
[----:B------:R-:W2:Y:S01]  /*1970*/  S2R R0, SR_CgaCtaId ;  /* 0x0000000000007919 */ /* 0x000ea20000008800 */
[----:B------:R-:W-:Y:S02]  /*1980*/  MOV R3, 0x400 ;  /* 0x0000040000037802 */ /* 0x000fe40000000f00 */
[----:B------:R-:W-:Y:S02]  /*1990*/  SHF.L.U32 R2, R8, 0x1f, RZ ;  /* 0x0000001f08027819 */ /* 0x000fe400000006ff */
[----:B--2---:R-:W-:-:S05]  /*19a0*/  LEA R0, R0, R3, 0x18 ;  /* 0x0000000300007211 */ /* 0x004fca00078ec0ff */
[----:B------:R-:W-:-:S04]  /*19b0*/  IMAD R3, R9, 0x8, R0 ;  /* 0x0000000809037824 */ /* 0x000fc800078e0200 */
[----:B------:R-:W2:Y:S02]  /*19c0*/  SYNCS.PHASECHK.TRANS64.TRYWAIT P0, [R3+URZ+0xe0], R2 ;  /* 0x0000e002030075a7 */ /* 0x000ea400080011ff */
[----:B--2---:R-:W-:Y:S05]  /*19d0*/  @!P0 BRA `(.L_x_24) ;  /* 0x0000006400048947 */ /* 0x004fea0003800000 */
.L_x_123:
[----:B------:R-:W-:Y:S01]  /*19e0*/  VIADD R9, R9, 0x1 ;  /* 0x0000000109097836 */ /* 0x000fe20000000000 */
[----:B------:R2:W-:Y:S04]  /*19f0*/  SYNCS.ARRIVE.TRANS64.A1T0 RZ, [R3+URZ+0xd0], RZ ;  /* 0x0000d0ff03ff79a7 */ /* 0x0005e800081000ff */
[----:B------:R-:W-:-:S04]  /*1a00*/  ISETP.NE.AND P0, PT, R9, 0x2, PT ;  /* 0x000000020900780c */ /* 0x000fc80003f05270 */
[----:B------:R-:W-:Y:S02]  /*1a10*/  SEL R9, R9, RZ, P0 ;  /* 0x000000ff09097207 */ /* 0x000fe40000000000 */
[----:B--2---:R-:W-:-:S04]  /*1a20*/  SEL R3, RZ, 0x1, P0 ;  /* 0x00000001ff037807 */ /* 0x004fc80000000000 */
[----:B------:R-:W-:-:S07]  /*1a30*/  LOP3.LUT R8, R8, R3, RZ, 0x3c, !PT ;  /* 0x0000000308087212 */ /* 0x000fce00078e3cff */
.L_x_23:
[----:B------:R-:W-:Y:S01]  /*1a40*/  UMOV UR6, 0x400 ;  /* 0x0000040000067882 */ /* 0x000fe20000000000 */
[----:B------:R-:W-:Y:S01]  /*1a50*/  SHF.L.U32 R0, R12, 0x1f, RZ ;  /* 0x0000001f0c007819 */ /* 0x000fe200000006ff */
[----:B-1----:R-:W-:Y:S02]  /*1a60*/  ULEA UR6, UR46, UR6, 0x18 ;  /* 0x000000062e067291 */ /* 0x002fe4000f8ec0ff */
[----:B------:R-:W-:Y:S02]  /*1a70*/  UISETP.GE.U32.AND UP0, UPT, UR47, 0x3f, UPT ;  /* 0x0000003f2f00788c */ /* 0x000fe4000bf06070 */
[----:B------:R-:W-:Y:S02]  /*1a80*/  ULEA UR4, UR7, UR6, 0x3 ;  /* 0x0000000607047291 */ /* 0x000fe4000f8e18ff */
[----:B------:R-:W-:Y:S01]  /*1a90*/  ULEA UR11, UR24, UR45, 0x7 ;  /* 0x0000002d180b7291 */ /* 0x000fe2000f8e38ff */
[----:B------:R-:W-:-:S06]  /*1aa0*/  UMOV UR13, URZ ;  /* 0x000000ff000d7c82 */ /* 0x000fcc0008000000 */
[----:B------:R1:W2:Y:S01]  /*1ab0*/  SYNCS.PHASECHK.TRANS64.TRYWAIT P0, [UR4+0x20], R0 ;  /* 0x00002000ff0075a7 */ /* 0x0002a20008001104 */
[----:B------:R-:W-:-:S04]  /*1ac0*/  ULEA.HI UR4, UR20, UR20, URZ, 0x1 ;  /* 0x0000001414047291 */ /* 0x000fc8000f8f08ff */
[----:B------:R-:W-:-:S04]  /*1ad0*/  USHF.L.U32 UR4, UR4, 0x6, URZ ;  /* 0x0000000604047899 */ /* 0x000fc800080006ff */
[----:B------:R-:W-:-:S04]  /*1ae0*/  ULOP3.LUT UR35, UR4, 0xffffff80, URZ, 0xc0, !UPT ;  /* 0xffffff8004237892 */ /* 0x000fc8000f8ec0ff */
[----:B------:R-:W-:Y:S01]  /*1af0*/  UIADD3 UR35, UPT, UPT, UR43, UR35, URZ ;  /* 0x000000232b237290 */ /* 0x000fe2000fffe0ff */
[----:B------:R-:W-:Y:S11]  /*1b00*/  BRA.U !UP0, `(.L_x_25) ;  /* 0x0000000108c47547 */ /* 0x000ff6000b800000 */
[----:B------:R-:W-:Y:S01]  /*1b10*/  UMOV UR16, UR41 ;  /* 0x0000002900107c82 */ /* 0x000fe20008000000 */
[----:B------:R-:W-:Y:S01]  /*1b20*/  UMOV UR4, UR7 ;  /* 0x0000000700047c82 */ /* 0x000fe20008000000 */
[----:B------:R-:W-:-:S05]  /*1b30*/  UMOV UR34, URZ ;  /* 0x000000ff00227c82 */ /* 0x000fca0008000000 */
.L_x_31:
[----:B------:R-:W-:Y:S01]  /*1b40*/  ULEA UR33, UR4, UR6, 0x3 ;  /* 0x0000000604217291 */ /* 0x000fe2000f8e18ff */
[----:B------:R-:W-:Y:S01]  /*1b50*/  @P3 MOV R2, 0x2000 ;  /* 0x0000200000023802 */ /* 0x000fe20000000f00 */
[----:B--234-:R-:W-:Y:S10]  /*1b60*/  @P0 BRA `(.L_x_26) ;  /* 0x00000000000c0947 */ /* 0x01cff40003800000 */
[----:B------:R-:W-:-:S04]  /*1b70*/  SHF.L.U32 R3, R12, 0x1f, RZ ;  /* 0x0000001f0c037819 */ /* 0x000fc800000006ff */
[----:B------:R-:W2:Y:S02]  /*1b80*/  SYNCS.PHASECHK.TRANS64.TRYWAIT P0, [UR33+0x20], R3 ;  /* 0x00002003ff0075a7 */ /* 0x000ea40008001121 */
[----:B--2---:R-:W-:Y:S05]  /*1b90*/  @!P0 BRA `(.L_x_27) ;  /* 0x0000006000a88947 */ /* 0x004fea0003800000 */
.L_x_26:
[----:B------:R2:W-:Y:S01]  /*1ba0*/  @P3 SYNCS.ARRIVE.TRANS64 RZ, [UR33], R2 ;  /* 0x00000002ffff39a7 */ /* 0x0005e20008000021 */
[----:B------:R-:W-:Y:S02]  /*1bb0*/  ULOP3.LUT UR5, UR23, 0x2, URZ, 0xfc, !UPT ;  /* 0x0000000217057892 */ /* 0x000fe4000f8efcff */
[----:B------:R-:W-:Y:S02]  /*1bc0*/  UIADD3 UR16, UPT, UPT, UR16, 0x1, URZ ;  /* 0x0000000110107890 */ /* 0x000fe4000fffe0ff */
[----:B------:R-:W-:Y:S02]  /*1bd0*/  UISETP.NE.AND UP0, UPT, UR5, 0x2, UPT ;  /* 0x000000020500788c */ /* 0x000fe4000bf05270 */
[----:B------:R-:W-:-:S07]  /*1be0*/  UISETP.NE.AND UP2, UPT, UR16, 0x1, UPT ;  /* 0x000000011000788c */ /* 0x000fce000bf45270 */
[----:B------:R-:W-:Y:S05]  /*1bf0*/  BRA.U UP0, `(.L_x_28) ;  /* 0x0000000100047547 */ /* 0x000fea000b800000 */
[----:B------:R-:W-:Y:S05]  /*1c00*/  BPT.TRAP 0x1 ;  /* 0x000000040000795c */ /* 0x000fea0000300000 */
.L_x_28:
[----:B------:R-:W-:Y:S04]  /*1c10*/  BSSY.RECONVERGENT B0, `(.L_x_29) ;  /* 0x0000003000007945 */ /* 0x000fe80003800200 */
[----:B------:R-:W-:Y:S05]  /*1c20*/  @!P2 BRA `(.L_x_30) ;  /* 0x000000000004a947 */ /* 0x000fea0003800000 */
[----:B------:R-:W-:Y:S05]  /*1c30*/  BPT.TRAP 0x1 ;  /* 0x000000040000795c */ /* 0x000fea0000300000 */
.L_x_30:
[----:B------:R-:W-:Y:S05]  /*1c40*/  BSYNC.RECONVERGENT B0 ;  /* 0x0000000000007941 */ /* 0x000fea0003800200 */
.L_x_29:
[----:B------:R-:W-:Y:S02]  /*1c50*/  UIADD3 UR5, UPT, UPT, UR4, 0x1, URZ ;  /* 0x0000000104057890 */ /* 0x000fe4000fffe0ff */
[----:B------:R-:W-:Y:S02]  /*1c60*/  UIADD3 UR14, UP1, UPT, UR26, 0x80, URZ ;  /* 0x000000801a0e7890 */ /* 0x000fe4000ff3e0ff */
[----:B------:R-:W-:Y:S02]  /*1c70*/  UISETP.NE.AND UP0, UPT, UR5, 0x4, UPT ;  /* 0x000000040500788c */ /* 0x000fe4000bf05270 */
[----:B------:R-:W-:Y:S02]  /*1c80*/  ULOP3.LUT UR33, UR33, 0xfefffff8, URZ, 0xc0, !UPT ;  /* 0xfefffff821217892 */ /* 0x000fe4000f8ec0ff */
[----:B------:R-:W-:Y:S02]  /*1c90*/  USEL UR8, URZ, 0x1, UP0 ;  /* 0x00000001ff087887 */ /* 0x000fe40008000000 */
[----:B------:R-:W-:-:S02]  /*1ca0*/  USEL UR7, UR5, URZ, UP0 ;  /* 0x000000ff05077287 */ /* 0x000fc40008000000 */
[----:B------:R-:W-:Y:S02]  /*1cb0*/  UIADD3.X UR15, UPT, UPT, URZ, UR27, URZ, UP1, !UPT ;  /* 0x0000001bff0f7290 */ /* 0x000fe40008ffe4ff */
[----:B------:R-:W-:Y:S01]  /*1cc0*/  ULEA UR5, UR7, UR6, 0x3 ;  /* 0x0000000607057291 */ /* 0x000fe2000f8e18ff */
[----:B------:R-:W-:Y:S01]  /*1cd0*/  LOP3.LUT R12, R12, UR8, RZ, 0x3c, !PT ;  /* 0x000000080c0c7c12 */ /* 0x000fe2000f8e3cff */
[----:B------:R-:W-:Y:S02]  /*1ce0*/  USHF.L.U32 UR8, UR4, 0xb, URZ ;  /* 0x0000000b04087899 */ /* 0x000fe400080006ff */
[----:B------:R-:W-:Y:S01]  /*1cf0*/  UIADD3 UR4, UP0, UPT, UR26, 0x180, URZ ;  /* 0x000001801a047890 */ /* 0x000fe2000ff1e0ff */
[----:B-1----:R-:W-:Y:S01]  /*1d00*/  SHF.L.U32 R0, R12, 0x1f, RZ ;  /* 0x0000001f0c007819 */ /* 0x002fe200000006ff */
[----:B------:R-:W-:Y:S02]  /*1d10*/  ULOP3.LUT UR32, UR8, UR22, URZ, 0xfc, !UPT ;  /* 0x0000001608207292 */ /* 0x000fe4000f8efcff */
[----:B------:R-:W-:Y:S01]  /*1d20*/  UPRMT UR13, URZ, 0x5410, UR21 ;  /* 0x00005410ff0d7896 */ /* 0x000fe20008000015 */
[----:B------:R3:W4:Y:S01]  /*1d30*/  SYNCS.PHASECHK.TRANS64.TRYWAIT P0, [UR5+0x20], R0 ;  /* 0x00002000ff0075a7 */ /* 0x0007220008001105 */
[----:B------:R-:W-:-:S02]  /*1d40*/  UIADD3 UR32, UPT, UPT, UR6, 0x4300, UR32 ;  /* 0x0000430006207890 */ /* 0x000fc4000fffe020 */
[----:B------:R-:W-:Y:S02]  /*1d50*/  UIADD3 UR8, UPT, UPT, UR6, 0x6300, UR8 ;  /* 0x0000630006087890 */ /* 0x000fe4000fffe008 */
[----:B------:R-:W-:Y:S01]  /*1d60*/  UIADD3.X UR5, UPT, UPT, URZ, UR27, URZ, UP0, !UPT ;  /* 0x0000001bff057290 */ /* 0x000fe200087fe4ff */
[----:B------:R-:W-:Y:S01]  /*1d70*/  UMOV UR18, 0x0 ;  /* 0x0000000000127882 */ /* 0x000fe20000000000 */
[----:B------:R-:W-:Y:S01]  /*1d80*/  UMOV UR19, 0x10000000 ;  /* 0x1000000000137882 */ /* 0x000fe20000000000 */
[----:B------:R-:W-:Y:S01]  /*1d90*/  UMOV UR10, UR34 ;  /* 0x00000022000a7c82 */ /* 0x000fe20008000000 */
[----:B------:R-:W-:Y:S01]  /*1da0*/  UMOV UR12, UR36 ;  /* 0x00000024000c7c82 */ /* 0x000fe20008000000 */
[----:B------:R-:W-:Y:S01]  /*1db0*/  UMOV UR9, UR33 ;  /* 0x0000002100097c82 */ /* 0x000fe20008000000 */
[----:B------:R1:W-:Y:S03]  /*1dc0*/  UTMALDG.3D.MULTICAST.2CTA [UR32], [UR14], UR13, desc[UR18] ;  /* 0x000012200e0073b4 */ /* 0x0003e6000821180d */
[----:B------:R2:W-:Y:S01]  /*1dd0*/  UTMALDG.3D.2CTA [UR8], [UR4], desc[UR18] ;  /* 0x00001208040075b4 */ /* 0x0005e20008211000 */
[----:B-1----:R-:W-:Y:S01]  /*1de0*/  UIADD3 UR34, UPT, UPT, UR34, 0x20, URZ ;  /* 0x0000002022227890 */ /* 0x002fe2000fffe0ff */
[----:B------:R-:W-:Y:S01]  /*1df0*/  UMOV UR13, UR25 ;  /* 0x00000019000d7c82 */ /* 0x000fe20008000000 */
[----:B--2---:R-:W-:Y:S01]  /*1e00*/  UMOV UR4, UR7 ;  /* 0x0000000700047c82 */ /* 0x004fe20008000000 */
[----:B------:R-:W-:Y:S09]  /*1e10*/  BRA.U UP2, `(.L_x_31) ;  /* 0xfffffffd02487547 */ /* 0x000ff2000b83ffff */
.L_x_25:
[----:B------:R-:W-:Y:S01]  /*1e20*/  ULEA UR4, UR7, UR6, 0x3 ;  /* 0x0000000607047291 */ /* 0x000fe2000f8e18ff */
[----:B-1-3--:R-:W-:Y:S01]  /*1e30*/  SHF.L.U32 R0, R12, 0x1f, RZ ;  /* 0x0000001f0c007819 */ /* 0x00afe200000006ff */
[----:B------:R-:W-:Y:S01]  /*1e40*/  @!P1 SYNCS.ARRIVE.TRANS64.A1T0 RZ, [UR6+0x68], RZ ;  /* 0x000068ffffff99a7 */ /* 0x000fe20008100006 */
[----:B------:R-:W-:-:S06]  /*1e50*/  UISETP.GT.AND UP0, UPT, UR40, UR39, UPT ;  /* 0x000000272800728c */ /* 0x000fcc000bf04270 */
[----:B--2-4-:R1:W2:Y:S03]  /*1e60*/  SYNCS.PHASECHK.TRANS64.TRYWAIT P0, [UR4+0x20], R0 ;  /* 0x00002000ff0075a7 */ /* 0x0142a60008001104 */
[----:B------:R-:W-:Y:S05]  /*1e70*/  BRA.U !UP0, `(.L_x_32) ;  /* 0x0000000108c47547 */ /* 0x000fea000b800000 */
[----:B------:R-:W-:Y:S01]  /*1e80*/  UIADD3 UR24, UPT, UPT, UR44, UR13, URZ ;  /* 0x0000000d2c187290 */ /* 0x000fe2000fffe0ff */
[----:B------:R-:W-:-:S11]  /*1e90*/  UMOV UR4, UR7 ;  /* 0x0000000700047c82 */ /* 0x000fd60008000000 */
.L_x_38:
[----:B------:R-:W-:Y:S01]  /*1ea0*/  ULEA UR17, UR4, UR6, 0x3 ;  /* 0x0000000604117291 */ /* 0x000fe2000f8e18ff */
[----:B--2---:R-:W-:Y:S01]  /*1eb0*/  @P3 MOV R2, 0x2000 ;  /* 0x0000200000023802 */ /* 0x004fe20000000f00 */
[----:B--2-4-:R-:W-:Y:S10]  /*1ec0*/  @P0 BRA `(.L_x_33) ;  /* 0x00000000000c0947 */ /* 0x014ff40003800000 */
[----:B------:R-:W-:-:S04]  /*1ed0*/  SHF.L.U32 R3, R12, 0x1f, RZ ;  /* 0x0000001f0c037819 */ /* 0x000fc800000006ff */
[----:B------:R-:W2:Y:S02]  /*1ee0*/  SYNCS.PHASECHK.TRANS64.TRYWAIT P0, [UR17+0x20], R3 ;  /* 0x00002003ff0075a7 */ /* 0x000ea40008001111 */
[----:B--2---:R-:W-:Y:S05]  /*1ef0*/  @!P0 BRA `(.L_x_34) ;  /* 0x0000005c00e88947 */ /* 0x004fea0003800000 */
.L_x_33:
[----:B------:R2:W-:Y:S01]  /*1f00*/  @P3 SYNCS.ARRIVE.TRANS64 RZ, [UR17], R2 ;  /* 0x00000002ffff39a7 */ /* 0x0005e20008000011 */
[----:B------:R-:W-:-:S04]  /*1f10*/  ULOP3.LUT UR5, UR23, 0x2, URZ, 0xfc, !UPT ;  /* 0x0000000217057892 */ /* 0x000fc8000f8efcff */
[----:B------:R-:W-:-:S09]  /*1f20*/  UISETP.NE.AND UP0, UPT, UR5, 0x2, UPT ;  /* 0x000000020500788c */ /* 0x000fd2000bf05270 */
[----:B------:R-:W-:Y:S05]  /*1f30*/  BRA.U UP0, `(.L_x_35) ;  /* 0x0000000100047547 */ /* 0x000fea000b800000 */
[----:B------:R-:W-:Y:S05]  /*1f40*/  BPT.TRAP 0x1 ;  /* 0x000000040000795c */ /* 0x000fea0000300000 */
.L_x_35:
[----:B------:R-:W-:Y:S04]  /*1f50*/  BSSY.RECONVERGENT B0, `(.L_x_36) ;  /* 0x0000003000007945 */ /* 0x000fe80003800200 */
[----:B------:R-:W-:Y:S05]  /*1f60*/  @!P2 BRA `(.L_x_37) ;  /* 0x000000000004a947 */ /* 0x000fea0003800000 */
[----:B------:R-:W-:Y:S05]  /*1f70*/  BPT.TRAP 0x1 ;  /* 0x000000040000795c */ /* 0x000fea0000300000 */
.L_x_37:
[----:B------:R-:W-:Y:S05]  /*1f80*/  BSYNC.RECONVERGENT B0 ;  /* 0x0000000000007941 */ /* 0x000fea0003800200 */
.L_x_36:
[----:B------:R-:W-:Y:S02]  /*1f90*/  UIADD3 UR5, UPT, UPT, UR4, 0x1, URZ ;  /* 0x0000000104057890 */ /* 0x000fe4000fffe0ff */
[----:B------:R-:W-:Y:S02]  /*1fa0*/  USHF.L.U32 UR18, UR13, 0x5, URZ ;  /* 0x000000050d127899 */ /* 0x000fe400080006ff */
[----:B------:R-:W-:Y:S02]  /*1fb0*/  UISETP.NE.AND UP0, UPT, UR5, 0x4, UPT ;  /* 0x000000040500788c */ /* 0x000fe4000bf05270 */
[----:B------:R-:W-:Y:S02]  /*1fc0*/  ULOP3.LUT UR17, UR17, 0xfefffff8, URZ, 0xc0, !UPT ;  /* 0xfefffff811117892 */ /* 0x000fe4000f8ec0ff */
[----:B------:R-:W-:Y:S02]  /*1fd0*/  USEL UR8, URZ, 0x1, UP0 ;  /* 0x00000001ff087887 */ /* 0x000fe40008000000 */
[----:B------:R-:W-:-:S02]  /*1fe0*/  USEL UR7, UR5, URZ, UP0 ;  /* 0x000000ff05077287 */ /* 0x000fc40008000000 */
[----:B------:R-:W-:Y:S02]  /*1ff0*/  UIADD3 UR14, UP0, UPT, UR26, 0x180, URZ ;  /* 0x000001801a0e7890 */ /* 0x000fe4000ff1e0ff */
        /* <DEDUP_REMOVED lines=9> */
[----:B------:R-:W-:Y:S02]  /*2090*/  UIADD3.X UR5, UPT, UPT, URZ, UR27, URZ, UP1, !UPT ;  /* 0x0000001bff057290 */ /* 0x000fe40008ffe4ff */
[----:B------:R-:W-:Y:S02]  /*20a0*/  UIADD3 UR8, UPT, UPT, UR6, 0x6300, UR8 ;  /* 0x0000630006087890 */ /* 0x000fe4000fffe008 */
[----:B------:R-:W-:Y:S01]  /*20b0*/  UIADD3.X UR15, UPT, UPT, URZ, UR27, URZ, UP0, !UPT ;  /* 0x0000001bff0f7290 */ /* 0x000fe200087fe4ff */
[----:B------:R-:W-:Y:S01]  /*20c0*/  UMOV UR28, 0x0 ;  /* 0x00000000001c7882 */ /* 0x000fe20000000000 */
[----:B------:R-:W-:Y:S01]  /*20d0*/  UMOV UR29, 0x10000000 ;  /* 0x10000000001d7882 */ /* 0x000fe20000000000 */
[----:B------:R-:W-:Y:S01]  /*20e0*/  UMOV UR19, UR35 ;  /* 0x0000002300137c82 */ /* 0x000fe20008000000 */
[----:B------:R-:W-:Y:S01]  /*20f0*/  UMOV UR20, UR36 ;  /* 0x0000002400147c82 */ /* 0x000fe20008000000 */
[----:B------:R-:W-:Y:S01]  /*2100*/  UMOV UR12, UR36 ;  /* 0x00000024000c7c82 */ /* 0x000fe20008000000 */
[----:B------:R1:W-:Y:S01]  /*2110*/  UTMALDG.3D.MULTICAST.2CTA [UR16], [UR4], UR10, desc[UR28] ;  /* 0x00001c10040073b4 */ /* 0x0003e2000821180a */
[----:B------:R-:W-:Y:S01]  /*2120*/  UMOV UR9, UR17 ;  /* 0x0000001100097c82 */ /* 0x000fe20008000000 */
[----:B------:R-:W-:-:S04]  /*2130*/  UIADD3 UR13, UPT, UPT, UR13, 0x1, URZ ;  /* 0x000000010d0d7890 */ /* 0x000fc8000fffe0ff */
[----:B------:R-:W-:Y:S01]  /*2140*/  UISETP.NE.AND UP0, UPT, UR13, UR24, UPT ;  /* 0x000000180d00728c */ /* 0x000fe2000bf05270 */
[----:B-1----:R-:W-:Y:S01]  /*2150*/  UMOV UR10, UR18 ;  /* 0x00000012000a7c82 */ /* 0x002fe20008000000 */
[----:B------:R-:W-:Y:S01]  /*2160*/  UMOV UR4, UR7 ;  /* 0x0000000700047c82 */ /* 0x000fe20008000000 */
[----:B------:R3:W-:Y:S06]  /*2170*/  UTMALDG.3D.2CTA [UR8], [UR14], desc[UR28] ;  /* 0x00001c080e0075b4 */ /* 0x0007ec0008211000 */
[----:B---3--:R-:W-:Y:S05]  /*2180*/  BRA.U UP0, `(.L_x_38) ;  /* 0xfffffffd00447547 */ /* 0x008fea000b83ffff */
.L_x_32:
[C---:B------:R-:W-:Y:S01]  /*2190*/  LEA R3, R11.reuse, UR6, 0x3 ;  /* 0x000000060b037c11 */ /* 0x040fe2000f8e18ff */
[----:B------:R-:W-:Y:S01]  /*21a0*/  NOP ;  /* 0x0000000000007918 */ /* 0x000fe20000000000 */
[----:B-1----:R-:W-:Y:S02]  /*21b0*/  SHF.L.U32 R0, R10, 0x1f, RZ ;  /* 0x0000001f0a007819 */ /* 0x002fe400000006ff */
[----:B------:R-:W-:Y:S02]  /*21c0*/  LEA R5, R11, UR6, 0x4 ;  /* 0x000000060b057c11 */ /* 0x000fe4000f8e20ff */
[----:B--2-4-:R-:W1:Y:S02]  /*21d0*/  SYNCS.PHASECHK.TRANS64.TRYWAIT P0, [R3+URZ+0x70], R0 ;  /* 0x00007000030075a7 */ /* 0x014e6400080011ff */
[----:B-1----:R-:W-:Y:S05]  /*21e0*/  @!P0 BRA `(.L_x_39) ;  /* 0x0000005c00448947 */ /* 0x002fea0003800000 */
.L_x_126:
[----:B------:R-:W2:Y:S01]  /*21f0*/  LDS.128 R4, [R5+0x100] ;  /* 0x0001000005047984 */ /* 0x000ea20000000c00 */
[----:B------:R-:W-:Y:S01]  /*2200*/  UISETP.GE.AND UP0, UPT, UR42, 0x1, UPT ;  /* 0x000000012a00788c */ /* 0x000fe2000bf06270 */
[----:B------:R-:W-:Y:S01]  /*2210*/  @!PT LDS RZ, [RZ] ;  /* 0x00000000fffff984 */ /* 0x000fe20000000800 */
[----:B------:R-:W-:Y:S01]  /*2220*/  @!PT LDS RZ, [RZ] ;  /* 0x00000000fffff984 */ /* 0x000fe20000000800 */
[----:B------:R-:W-:Y:S01]  /*2230*/  @!PT LDS RZ, [RZ] ;  /* 0x00000000fffff984 */ /* 0x000fe20000000800 */
[----:B------:R-:W-:Y:S01]  /*2240*/  @!PT LDS RZ, [RZ] ;  /* 0x00000000fffff984 */ /* 0x000fe20000000800 */
[----:B------:R3:W-:Y:S06]  /*2250*/  MEMBAR.ALL.CTA ;  /* 0x0000000000007992 */ /* 0x0007ec0000008000 */
[----:B---3--:R-:W3:Y:S01]  /*2260*/  FENCE.VIEW.ASYNC.S ;  /* 0x00000000000073c6 */ /* 0x008ee20000000000 */
[----:B--2---:R-:W-:-:S13]  /*2270*/  LOP3.LUT P0, RZ, R6, 0x1, RZ, 0xc0, !PT ;  /* 0x0000000106ff7812 */ /* 0x004fda000780c0ff */
[----:B---3--:R-:W-:Y:S01]  /*2280*/  VOTEU.ANY UP1, P0 ;  /* 0x0000000000ff7886 */ /* 0x008fe20000020100 */
[----:B------:R-:W-:-:S13]  /*2290*/  PLOP3.LUT P0, PT, PT, PT, UP1, 0x80, 0x8 ;  /* 0x000000000008781c */ /* 0x000fda0003f0f018 */
[----:B-1----:R-:W-:Y:S02]  /*22a0*/  @P0 LOP3.LUT R0, R5, 0xffff, RZ, 0xc0, !PT ;  /* 0x0000ffff05000812 */ /* 0x002fe400078ec0ff */
[----:B------:R-:W-:Y:S02]  /*22b0*/  @P0 MOV R2, R4 ;  /* 0x0000000400020202 */ /* 0x000fe40000000f00 */
[----:B------:R-:W-:Y:S01]  /*22c0*/  @P0 R2UR UR5, R0 ;  /* 0x00000000000502ca */ /* 0x000fe200000e0000 */
[----:B------:R-:W-:Y:S01]  /*22d0*/  VIADD R0, R3, 0x80 ;  /* 0x0000008003007836 */ /* 0x000fe20000000000 */
[----:B------:R-:W-:Y:S02]  /*22e0*/  @P0 SHF.R.U32.HI R4, RZ, 0x10, R5 ;  /* 0x00000010ff040819 */ /* 0x000fe40000011605 */
[----:B------:R-:W-:Y:S02]  /*22f0*/  @P0 R2UR UR8, R2 ;  /* 0x00000000020802ca */ /* 0x000fe400000e0000 */
[----:B------:R-:W-:-:S02]  /*2300*/  PRMT R0, RZ, 0x654, R0 ;  /* 0x00000654ff007816 */ /* 0x000fc40000000000 */
[----:B------:R-:W-:Y:S02]  /*2310*/  @P0 R2UR UR4, R4 ;  /* 0x00000000040402ca */ /* 0x000fe400000e0000 */
[----:B------:R1:W-:Y:S03]  /*2320*/  SYNCS.ARRIVE.TRANS64.RED.A1T0 RZ, [R0+URZ], RZ ;  /* 0x000000ff00ff79a7 */ /* 0x0003e600081004ff */
[----:B------:R-:W-:-:S04]  /*2330*/  @UP1 UMOV UR30, UR5 ;  /* 0x00000005001e1c82 */ /* 0x000fc80008000000 */
[----:B------:R-:W-:-:S04]  /*2340*/  @UP1 UMOV UR31, UR8 ;  /* 0x00000008001f1c82 */ /* 0x000fc80008000000 */
[----:B------:R-:W-:Y:S01]  /*2350*/  @UP1 UMOV UR36, UR4 ;  /* 0x0000000400241c82 */ /* 0x000fe20008000000 */
[----:B------:R-:W-:Y:S05]  /*2360*/  BRA.U !UP0, `(.L_x_40) ;  /* 0x0000000108d47547 */ /* 0x000fea000b800000 */
[----:B------:R-:W2:Y:S01]  /*2370*/  LDCU.128 UR12, c[0x0][0xb10] ;  /* 0x00016200ff0c77ac */ /* 0x000ea20008000c00 */
[----:B------:R-:W3:Y:S01]  /*2380*/  LDCU UR24, c[0x0][0xb20] ;  /* 0x00016400ff1877ac */ /* 0x000ee20008000800 */
[----:B------:R-:W4:Y:S01]  /*2390*/  LDCU UR20, c[0x0][0xb0c] ;  /* 0x00016180ff1477ac */ /* 0x000f220008000800 */
[----:B------:R-:W1:Y:S01]  /*23a0*/  LDCU.64 UR10, c[0x0][0xb28] ;  /* 0x00016500ff0a77ac */ /* 0x000e620008000a00 */
[----:B------:R-:W-:Y:S02]  /*23b0*/  UISETP.NE.AND UP3, UPT, UR42, 0x1, UPT ;  /* 0x000000012a00788c */ /* 0x000fe4000bf65270 */
[----:B--2---:R-:W-:Y:S02]  /*23c0*/  UIMAD.WIDE.U32 UR8, UR37, UR15, URZ ;  /* 0x0000000f250872a5 */ /* 0x004fe4000f8e00ff */
[----:B------:R-:W-:Y:S02]  /*23d0*/  UIMAD.WIDE.U32 UR4, UR38, UR12, URZ ;  /* 0x0000000c260472a5 */ /* 0x000fe4000f8e00ff */
[----:B------:R-:W-:-:S02]  /*23e0*/  UISETP.NE.AND UP0, UPT, UR14, 0x1, UPT ;  /* 0x000000010e00788c */ /* 0x000fc4000bf05270 */
[----:B------:R-:W-:Y:S01]  /*23f0*/  UIMAD.WIDE.U32 UR28, UR30, UR15, URZ ;  /* 0x0000000f1e1c72a5 */ /* 0x000fe2000f8e00ff */
[----:B------:R-:W-:Y:S02]  /*2400*/  UMOV UR8, UR9 ;  /* 0x0000000900087c82 */ /* 0x000fe40008000000 */
[----:B------:R-:W-:Y:S01]  /*2410*/  UMOV UR4, UR5 ;  /* 0x0000000500047c82 */ /* 0x000fe20008000000 */
[----:B---3--:R-:W-:Y:S02]  /*2420*/  USHF.R.U32.HI UR8, URZ, UR24, UR8 ;  /* 0x00000018ff087299 */ /* 0x008fe40008011608 */
[----:B----4-:R-:W-:Y:S02]  /*2430*/  UISETP.NE.AND UP2, UPT, UR20, 0x1, UPT ;  /* 0x000000011400788c */ /* 0x010fe4000bf45270 */
[----:B------:R-:W-:Y:S02]  /*2440*/  USHF.R.U32.HI UR4, URZ, UR13, UR4 ;  /* 0x0000000dff047299 */ /* 0x000fe40008011604 */
[----:B------:R-:W-:-:S02]  /*2450*/  USEL UR5, UR37, UR8, !UP0 ;  /* 0x0000000825057287 */ /* 0x000fc4000c000000 */
[----:B------:R-:W-:Y:S02]  /*2460*/  USEL UR8, UR38, UR4, !UP2 ;  /* 0x0000000426087287 */ /* 0x000fe4000d000000 */
[----:B-1----:R-:W-:Y:S01]  /*2470*/  UIMAD.WIDE.U32 UR16, UR5, UR10, URZ ;  /* 0x0000000a051072a5 */ /* 0x002fe2000f8e00ff */
[----:B------:R-:W-:Y:S01]  /*2480*/  UMOV UR4, UR29 ;  /* 0x0000001d00047c82 */ /* 0x000fe20008000000 */
[----:B------:R-:W-:Y:S02]  /*2490*/  UIMAD.WIDE.U32 UR18, UR31, UR12, URZ ;  /* 0x0000000c1f1272a5 */ /* 0x000fe4000f8e00ff */
[----:B------:R-:W-:-:S03]  /*24a0*/  UIMAD.WIDE.U32 UR28, UR8, UR10, URZ ;  /* 0x0000000a081c72a5 */ /* 0x000fc6000f8e00ff */
[----:B------:R-:W-:Y:S01]  /*24b0*/  UMOV UR16, UR17 ;  /* 0x0000001100107c82 */ /* 0x000fe20008000000 */
[----:B------:R-:W-:Y:S02]  /*24c0*/  USHF.R.U32.HI UR4, URZ, UR24, UR4 ;  /* 0x00000018ff047299 */ /* 0x000fe40008011604 */
[----:B------:R-:W-:Y:S01]  /*24d0*/  @UP3 USHF.R.U32.HI UR5, URZ, UR11, UR16 ;  /* 0x0000000bff053299 */ /* 0x000fe20008011610 */
[----:B------:R-:W-:Y:S01]  /*24e0*/  UMOV UR18, UR19 ;  /* 0x0000001300127c82 */ /* 0x000fe20008000000 */
[----:B------:R-:W-:Y:S01]  /*24f0*/  UMOV UR28, UR29 ;  /* 0x0000001d001c7c82 */ /* 0x000fe20008000000 */
[----:B------:R-:W-:Y:S02]  /*2500*/  USHF.R.U32.HI UR13, URZ, UR13, UR18 ;  /* 0x0000000dff0d7299 */ /* 0x000fe40008011612 */
[----:B------:R-:W-:Y:S02]  /*2510*/  USEL UR4, UR30, UR4, !UP0 ;  /* 0x000000041e047287 */ /* 0x000fe4000c000000 */
[----:B------:R-:W-:-:S02]  /*2520*/  @UP3 USHF.R.U32.HI UR8, URZ, UR11, UR28 ;  /* 0x0000000bff083299 */ /* 0x000fc4000801161c */
[----:B------:R-:W-:Y:S02]  /*2530*/  UIMAD UR9, UR42, UR5, URZ ;  /* 0x000000052a0972a4 */ /* 0x000fe4000f8e02ff */
[----:B------:R-:W-:Y:S02]  /*2540*/  USEL UR5, UR31, UR13, !UP2 ;  /* 0x0000000d1f057287 */ /* 0x000fe4000d000000 */
[----:B------:R-:W-:Y:S02]  /*2550*/  UIMAD UR12, UR42, UR8, URZ ;  /* 0x000000082a0c72a4 */ /* 0x000fe4000f8e02ff */
[----:B------:R-:W-:Y:S02]  /*2560*/  UISETP.GE.AND UP0, UPT, UR4, UR9, UPT ;  /* 0x000000090400728c */ /* 0x000fe4000bf06270 */
[----:B------:R-:W-:Y:S02]  /*2570*/  UIMAD.WIDE.U32 UR16, UR4, UR10, URZ ;  /* 0x0000000a041072a5 */ /* 0x000fe4000f8e00ff */
[----:B------:R-:W-:-:S02]  /*2580*/  UISETP.GE.OR UP0, UPT, UR5, UR12, UP0 ;  /* 0x0000000c0500728c */ /* 0x000fc40008706670 */
        /* <DEDUP_REMOVED lines=19> */
.L_x_40:
[----:B------:R-:W2:Y:S02]  /*26c0*/  LDCU UR4, c[0x0][0xb30] ;  /* 0x00016600ff0477ac */ /* 0x000ea40008000800 */
[----:B--2---:R-:W-:-:S09]  /*26d0*/  UISETP.NE.AND UP0, UPT, UR4, 0x1, UPT ;  /* 0x000000010400788c */ /* 0x004fd2000bf05270 */
[----:B------:R-:W-:Y:S05]  /*26e0*/  BRA.U UP0, `(.L_x_41) ;  /* 0x0000000100447547 */ /* 0x000fea000b800000 */
[----:B------:R-:W2:Y:S01]  /*26f0*/  LDCU.128 UR12, c[0x0][0xb10] ;  /* 0x00016200ff0c77ac */ /* 0x000ea20008000c00 */
[----:B------:R-:W3:Y:S01]  /*2700*/  LDCU UR10, c[0x0][0xb0c] ;  /* 0x00016180ff0a77ac */ /* 0x000ee20008000800 */
[----:B------:R-:W4:Y:S01]  /*2710*/  LDCU UR11, c[0x0][0xb20] ;  /* 0x00016400ff0b77ac */ /* 0x000f220008000800 */
[----:B--2---:R-:W-:Y:S02]  /*2720*/  UIMAD.WIDE.U32 UR8, UR31, UR12, URZ ;  /* 0x0000000c1f0872a5 */ /* 0x004fe4000f8e00ff */
[----:B------:R-:W-:Y:S02]  /*2730*/  UIMAD.WIDE.U32 UR4, UR30, UR15, URZ ;  /* 0x0000000f1e0472a5 */ /* 0x000fe4000f8e00ff */
[----:B---3--:R-:W-:Y:S02]  /*2740*/  UISETP.NE.AND UP2, UPT, UR10, 0x1, UPT ;  /* 0x000000010a00788c */ /* 0x008fe4000bf45270 */
[----:B------:R-:W-:Y:S01]  /*2750*/  UISETP.NE.AND UP0, UPT, UR14, 0x1, UPT ;  /* 0x000000010e00788c */ /* 0x000fe2000bf05270 */
[----:B------:R-:W-:-:S02]  /*2760*/  UMOV UR8, UR9 ;  /* 0x0000000900087c82 */ /* 0x000fc40008000000 */
[----:B------:R-:W-:Y:S01]  /*2770*/  UMOV UR4, UR5 ;  /* 0x0000000500047c82 */ /* 0x000fe20008000000 */
[----:B------:R-:W-:Y:S02]  /*2780*/  USHF.R.U32.HI UR13, URZ, UR13, UR8 ;  /* 0x0000000dff0d7299 */ /* 0x000fe40008011608 */
[----:B----4-:R-:W-:Y:S02]  /*2790*/  USHF.R.U32.HI UR4, URZ, UR11, UR4 ;  /* 0x0000000bff047299 */ /* 0x010fe40008011604 */
[----:B------:R-:W-:Y:S02]  /*27a0*/  USEL UR5, UR31, UR13, !UP2 ;  /* 0x0000000d1f057287 */ /* 0x000fe4000d000000 */
[----:B------:R-:W-:-:S04]  /*27b0*/  USEL UR4, UR30, UR4, !UP0 ;  /* 0x000000041e047287 */ /* 0x000fc8000c000000 */
[----:B------:R-:W-:Y:S02]  /*27c0*/  UIADD3 UR8, UPT, UPT, UR5, -UR4, URZ ;  /* 0x8000000405087290 */ /* 0x000fe4000fffe0ff */
[----:B------:R-:W-:Y:S02]  /*27d0*/  UIADD3 UR4, UPT, UPT, -UR5, UR4, URZ ;  /* 0x0000000405047290 */ /* 0x000fe4000fffe1ff */
[----:B------:R-:W-:Y:S02]  /*27e0*/  UIMAD UR30, UR8, UR14, UR30 ;  /* 0x0000000e081e72a4 */ /* 0x000fe4000f8e021e */
[----:B------:R-:W-:-:S12]  /*27f0*/  UIMAD UR31, UR4, UR10, UR31 ;  /* 0x0000000a041f72a4 */ /* 0x000fd8000f8e021f */
.L_x_41:
[----:B------:R-:W-:Y:S01]  /*2800*/  VIADD R11, R11, 0x1 ;  /* 0x000000010b0b7836 */ /* 0x000fe20000000000 */
[----:B------:R-:W-:Y:S01]  /*2810*/  R2UR UR4, R88 ;  /* 0x00000000580472ca */ /* 0x000fe200000e0000 */
[----:B------:R-:W-:Y:S01]  /*2820*/  UIADD3 UR24, UPT, UPT, UR30, UR63, URZ ;  /* 0x0000003f1e187290 */ /* 0x000fe2000fffe0ff */
[----:B------:R-:W-:Y:S02]  /*2830*/  PLOP3.LUT P1, PT, PT, PT, PT, 0x80, 0x8 ;  /* 0x000000000008781c */ /* 0x000fe40003f2f070 */
[----:B------:R-:W-:-:S04]  /*2840*/  ISETP.NE.AND P0, PT, R11, 0x2, PT ;  /* 0x000000020b00780c */ /* 0x000fc80003f05270 */
[----:B------:R-:W-:Y:S02]  /*2850*/  SEL R3, RZ, 0x1, P0 ;  /* 0x00000001ff037807 */ /* 0x000fe40000000000 */
[----:B------:R-:W-:Y:S02]  /*2860*/  SEL R11, R11, RZ, P0 ;  /* 0x000000ff0b0b7207 */ /* 0x000fe40000000000 */
[----:B------:R-:W-:Y:S01]  /*2870*/  LOP3.LUT R10, R10, R3, RZ, 0x3c, !PT ;  /* 0x000000030a0a7212 */ /* 0x000fe200078e3cff */
[----:B------:R-:W-:Y:S01]  /*2880*/  UIADD3 UR20, UPT, UPT, UR31, UR4, URZ ;  /* 0x000000041f147290 */ /* 0x000fe2000fffe0ff */
[----:B------:R-:W-:Y:S11]  /*2890*/  BRA.U UP1, `(.L_x_42) ;  /* 0xfffffff101287547 */ /* 0x000ff6000b83ffff */
[----:B------:R-:W-:Y:S01]  /*28a0*/  UIADD3 UR8, UPT, UPT, UR6, 0x20, URZ ;  /* 0x0000002006087890 */ /* 0x000fe2000fffe0ff */
[----:B------:R-:W-:-:S03]  /*28b0*/  SHF.L.U32 R3, R12, 0x1f, RZ ;  /* 0x0000001f0c037819 */ /* 0x000fc600000006ff */
[----:B------:R-:W-:-:S09]  /*28c0*/  ULEA UR4, UR7, UR8, 0x3 ;  /* 0x0000000807047291 */ /* 0x000fd2000f8e18ff */
[----:B------:R-:W2:Y:S02]  /*28d0*/  SYNCS.PHASECHK.TRANS64.TRYWAIT P0, [UR4], R3 ;  /* 0x00000003ff0075a7 */ /* 0x000ea40008001104 */
[----:B--2---:R-:W-:Y:S05]  /*28e0*/  @!P0 BRA `(.L_x_43) ;  /* 0x0000005400988947 */ /* 0x004fea0003800000 */
.L_x_128:
[----:B------:R-:W-:-:S04]  /*28f0*/  UIADD3 UR4, UPT, UPT, UR7, 0x1, URZ ;  /* 0x0000000107047890 */ /* 0x000fc8000fffe0ff */
[----:B------:R-:W-:-:S04]  /*2900*/  UISETP.NE.AND UP0, UPT, UR4, 0x4, UPT ;  /* 0x000000040400788c */ /* 0x000fc8000bf05270 */
[----:B------:R-:W-:Y:S02]  /*2910*/  USEL UR6, URZ, 0x1, UP0 ;  /* 0x00000001ff067887 */ /* 0x000fe40008000000 */
[----:B------:R-:W-:-:S04]  /*2920*/  USEL UR4, UR4, URZ, UP0 ;  /* 0x000000ff04047287 */ /* 0x000fc80008000000 */
[----:B------:R-:W-:Y:S01]  /*2930*/  ULEA UR5, UR4, UR8, 0x3 ;  /* 0x0000000804057291 */ /* 0x000fe2000f8e18ff */
[----:B------:R-:W-:-:S04]  /*2940*/  LOP3.LUT R2, R12, UR6, RZ, 0x3c, !PT ;  /* 0x000000060c027c12 */ /* 0x000fc8000f8e3cff */
[----:B-1----:R-:W-:-:S04]  /*2950*/  SHF.L.U32 R3, R2, 0x1f, RZ ;  /* 0x0000001f02037819 */ /* 0x002fc800000006ff */
[----:B------:R-:W1:Y:S02]  /*2960*/  SYNCS.PHASECHK.TRANS64.TRYWAIT P0, [UR5], R3 ;  /* 0x00000003ff0075a7 */ /* 0x000e640008001105 */
[----:B-1----:R-:W-:Y:S05]  /*2970*/  @!P0 BRA `(.L_x_44) ;  /* 0x00000054008c8947 */ /* 0x002fea0003800000 */
.L_x_130:
        /* <DEDUP_REMOVED lines=9> */
.L_x_132:
[----:B------:R-:W-:-:S04]  /*2a10*/  UIADD3 UR4, UPT, UPT, UR4, 0x1, URZ ;  /* 0x0000000104047890 */ /* 0x000fc8000fffe0ff */
[----:B------:R-:W-:-:S04]  /*2a20*/  UISETP.NE.AND UP0, UPT, UR4, 0x4, UPT ;  /* 0x000000040400788c */ /* 0x000fc8000bf05270 */
[----:B------:R-:W-:Y:S02]  /*2a30*/  USEL UR5, URZ, 0x1, UP0 ;  /* 0x00000001ff057887 */ /* 0x000fe40008000000 */
[----:B------:R-:W-:-:S04]  /*2a40*/  USEL UR4, UR4, URZ, UP0 ;  /* 0x000000ff04047287 */ /* 0x000fc80008000000 */
[----:B------:R-:W-:Y:S01]  /*2a50*/  ULEA UR4, UR4, UR8, 0x3 ;  /* 0x0000000804047291 */ /* 0x000fe2000f8e18ff */
[----:B-1----:R-:W-:-:S04]  /*2a60*/  LOP3.LUT R3, R2, UR5, RZ, 0x3c, !PT ;  /* 0x0000000502037c12 */ /* 0x002fc8000f8e3cff */
[----:B------:R-:W-:Y:S01]  /*2a70*/  SHF.L.U32 R3, R3, 0x1f, RZ ;  /* 0x0000001f03037819 */ /* 0x000fe200000006ff */
[----:B------:R-:W-:-:S07]  /*2a80*/  IMAD.U32 R0, RZ, RZ, UR4 ;  /* 0x00000004ff007e24 */ /* 0x000fce000f8e00ff */
.L_x_46:
[----:B-1----:R1:W2:Y:S02]  /*2a90*/  SYNCS.PHASECHK.TRANS64.TRYWAIT P0, [R0+URZ], R3 ;  /* 0x00000003000075a7 */ /* 0x0022a400080011ff */
[----:B--2---:R-:W-:Y:S05]  /*2aa0*/  @!P0 NANOSLEEP.SYNCS 0x989680 ;  /* 0x009896800000895d */ /* 0x004fea0003900000 */
[----:B------:R-:W2:Y:S02]  /*2ab0*/  @!P0 SYNCS.PHASECHK.TRANS64 P0, [R0+URZ], R3 ;  /* 0x00000003000085a7 */ /* 0x000ea400080010ff */
[----:B--2---:R-:W-:Y:S05]  /*2ac0*/  @P0 EXIT ;  /* 0x000000000000094d */ /* 0x004fea0003800000 */
[----:B------:R-:W-:Y:S05]  /*2ad0*/  BRA `(.L_x_46) ;  /* 0xfffffffc00ec7947 */ /* 0x000fea000383ffff */
.L_x_22:
[----:B------:R-:W-:-:S04]  /*2ae0*/  UISETP.NE.AND UP0, UPT, UR46, URZ, UPT ;  /* 0x000000ff2e00728c */ /* 0x000fc8000bf05270 */
[----:B------:R-:W-:-:S09]  /*2af0*/  UISETP.NE.OR UP0, UPT, UR25, 0x1, UP0 ;  /* 0x000000011900788c */ /* 0x000fd20008705670 */
[----:B------:R-:W-:Y:S05]  /*2b00*/  BRA.U UP0, `(.L_x_47) ;  /* 0x0000000500487547 */ /* 0x000fea000b800000 */
[----:B------:R-:W-:Y:S01]  /*2b10*/  ISETP.GE.U32.AND P2, PT, R0, 0x4, PT ;  /* 0x000000040000780c */ /* 0x000fe20003f46070 */
[----:B------:R-:W-:Y:S01]  /*2b20*/  IMAD.MOV.U32 R12, RZ, RZ, 0x1 ;  /* 0x00000001ff0c7424 */ /* 0x000fe200078e00ff */
[----:B------:R-:W-:Y:S02]  /*2b30*/  CS2R R10, SRZ ;  /* 0x00000000000a7805 */ /* 0x000fe4000001ff00 */
[----:B------:R-:W-:Y:S01]  /*2b40*/  CS2R R8, SRZ ;  /* 0x0000000000087805 */ /* 0x000fe2000001ff00 */
[----:B------:R-:W-:Y:S01]  /*2b50*/  UMOV UR6, 0x400 ;  /* 0x0000040000067882 */ /* 0x000fe20000000000 */
[----:B------:R-:W-:Y:S01]  /*2b60*/  UMOV UR5, URZ ;  /* 0x000000ff00057c82 */ /* 0x000fe20008000000 */
[----:B------:R-:W-:-:S12]  /*2b70*/  ULEA UR6, UR46, UR6, 0x18 ;  /* 0x000000062e067291 */ /* 0x000fd8000f8ec0ff */
.L_x_51:
[----:B------:R-:W-:Y:S02]  /*2b80*/  LEA R2, R8, UR6, 0x3 ;  /* 0x0000000608027c11 */ /* 0x000fe4000f8e18ff */
[----:B------:R-:W-:-:S03]  /*2b90*/  SHF.L.U32 R5, R9, 0x1f, RZ ;  /* 0x0000001f09057819 */ /* 0x000fc600000006ff */
[----:B------:R-:W-:Y:S01]  /*2ba0*/  VIADD R4, R2, 0xe0 ;  /* 0x000000e002047836 */ /* 0x000fe20000000000 */
[----:B------:R-:W1:Y:S02]  /*2bb0*/  SYNCS.PHASECHK.TRANS64.TRYWAIT P0, [R2+URZ+0xd0], R5 ;  /* 0x0000d005020075a7 */ /* 0x000e6400080011ff */
[----:B-1----:R-:W-:Y:S05]  /*2bc0*/  @!P0 BRA `(.L_x_48) ;  /* 0x0000005400288947 */ /* 0x002fea0003800000 */
.L_x_133:
[----:B------:R-:W-:Y:S01]  /*2bd0*/  ULEA UR4, UR5, UR6, 0x3 ;  /* 0x0000000605047291 */ /* 0x000fe2000f8e18ff */
[----:B------:R-:W-:Y:S02]  /*2be0*/  PRMT R4, RZ, 0x654, R4 ;  /* 0x00000654ff047816 */ /* 0x000fe40000000004 */
[----:B-1----:R-:W-:Y:S01]  /*2bf0*/  SHF.L.U32 R5, R12, 0x1f, RZ ;  /* 0x0000001f0c057819 */ /* 0x002fe200000006ff */
[----:B------:R-:W-:Y:S01]  /*2c00*/  UIADD3 UR7, UPT, UPT, UR4, 0x70, URZ ;  /* 0x0000007004077890 */ /* 0x000fe2000fffe0ff */
[----:B------:R1:W-:Y:S05]  /*2c10*/  SYNCS.ARRIVE.TRANS64.RED.A1T0 RZ, [R4+URZ], RZ ;  /* 0x000000ff04ff79a7 */ /* 0x0003ea00081004ff */
[----:B------:R-:W-:Y:S01]  /*2c20*/  IMAD.U32 R7, RZ, RZ, UR7 ;  /* 0x00000007ff077e24 */ /* 0x000fe2000f8e00ff */
[----:B------:R-:W2:Y:S04]  /*2c30*/  SYNCS.PHASECHK.TRANS64.TRYWAIT P0, [UR4+0x80], R5 ;  /* 0x00008005ff0075a7 */ /* 0x000ea80008001104 */
[----:B------:R-:W-:Y:S01]  /*2c40*/  PRMT R6, R0, 0x654, R7 ;  /* 0x0000065400067816 */ /* 0x000fe20000000007 */
[----:B-1----:R-:W-:Y:S01]  /*2c50*/  @!P2 IMAD.MOV.U32 R4, RZ, RZ, 0x10 ;  /* 0x00000010ff04a424 */ /* 0x002fe200078e00ff */
[----:B--2---:R-:W-:Y:S06]  /*2c60*/  @!P0 BRA `(.L_x_49) ;  /* 0x0000005400148947 */ /* 0x004fec0003800000 */
.L_x_135:
[----:B------:R-:W-:Y:S01]  /*2c70*/  ULEA UR8, UR5, UR6, 0x4 ;  /* 0x0000000605087291 */ /* 0x000fe2000f8e20ff */
[----:B------:R-:W-:Y:S01]  /*2c80*/  SEL R3, R6, R3, !P2 ;  /* 0x0000000306037207 */ /* 0x000fe20005000000 */
[----:B------:R-:W-:Y:S01]  /*2c90*/  UIADD3 UR9, UPT, UPT, UR4, 0x70, URZ ;  /* 0x0000007004097890 */ /* 0x000fe2000fffe0ff */
[----:B-1----:R-:W-:Y:S01]  /*2ca0*/  LEA R2, R11, UR6, 0x3 ;  /* 0x000000060b027c11 */ /* 0x002fe2000f8e18ff */
[----:B------:R-:W-:Y:S01]  /*2cb0*/  UIADD3 UR8, UPT, UPT, UR8, 0x100, URZ ;  /* 0x0000010008087890 */ /* 0x000fe2000fffe0ff */
[----:B------:R-:W-:Y:S01]  /*2cc0*/  SHF.L.U32 R5, R10, 0x1f, RZ ;  /* 0x0000001f0a057819 */ /* 0x000fe200000006ff */
[----:B------:R1:W-:Y:S01]  /*2cd0*/  @!P2 SYNCS.ARRIVE.TRANS64.RED RZ, [R3+URZ], R4 ;  /* 0x0000000403ffa9a7 */ /* 0x0003e200080004ff */
[----:B------:R-:W-:Y:S01]  /*2ce0*/  UIADD3 UR4, UPT, UPT, UR5, 0x1, URZ ;  /* 0x0000000105047890 */ /* 0x000fe2000fffe0ff */
[----:B------:R-:W-:-:S03]  /*2cf0*/  VIADD R8, R8, 0x1 ;  /* 0x0000000108087836 */ /* 0x000fc60000000000 */
[----:B------:R-:W-:Y:S02]  /*2d00*/  UISETP.NE.AND UP0, UPT, UR4, 0x2, UPT ;  /* 0x000000020400788c */ /* 0x000fe4000bf05270 */
[----:B------:R-:W-:Y:S06]  /*2d10*/  UGETNEXTWORKID.BROADCAST [UR8], [UR9] ;  /* 0x00000000080073ca */ /* 0x000fec0008000100 */
[----:B------:R-:W-:Y:S01]  /*2d20*/  USEL UR7, URZ, 0x1, UP0 ;  /* 0x00000001ff077887 */ /* 0x000fe20008000000 */
[----:B------:R-:W-:Y:S01]  /*2d30*/  ISETP.NE.AND P0, PT, R8, 0x2, PT ;  /* 0x000000020800780c */ /* 0x000fe20003f05270 */
[----:B------:R-:W-:Y:S01]  /*2d40*/  USEL UR5, UR4, URZ, UP0 ;  /* 0x000000ff04057287 */ /* 0x000fe20008000000 */
[----:B------:R-:W2:Y:S03]  /*2d50*/  SYNCS.PHASECHK.TRANS64.TRYWAIT P1, [R2+URZ+0x70], R5 ;  /* 0x00007005020075a7 */ /* 0x000ea600080211ff */
[----:B------:R-:W-:Y:S01]  /*2d60*/  LOP3.LUT R12, R12, UR7, RZ, 0x3c, !PT ;  /* 0x000000070c0c7c12 */ /* 0x000fe2000f8e3cff */
[----:B-12---:R-:W-:Y:S07]  /*2d70*/  @!P1 BRA `(.L_x_50) ;  /* 0x0000005000e89947 */ /* 0x006fee0003800000 */
.L_x_136:
[C---:B------:R-:W-:Y:S01]  /*2d80*/  LEA R4, R11.reuse, UR6, 0x4 ;  /* 0x000000060b047c11 */ /* 0x040fe2000f8e20ff */
[----:B-1----:R-:W-:Y:S01]  /*2d90*/  VIADD R2, R2, 0x80 ;  /* 0x0000008002027836 */ /* 0x002fe20000000000 */
[----:B------:R-:W-:Y:S01]  /*2da0*/  SEL R8, R8, RZ, P0 ;  /* 0x000000ff08087207 */ /* 0x000fe20000000000 */
[----:B------:R-:W-:-:S03]  /*2db0*/  VIADD R11, R11, 0x1 ;  /* 0x000000010b0b7836 */ /* 0x000fc60000000000 */
[----:B------:R-:W1:Y:S01]  /*2dc0*/  LDS.128 R4, [R4+0x100] ;  /* 0x0001000004047984 */ /* 0x000e620000000c00 */
[----:B------:R-:W-:Y:S02]  /*2dd0*/  PRMT R2, RZ, 0x654, R2 ;  /* 0x00000654ff027816 */ /* 0x000fe40000000002 */
[C---:B------:R-:W-:Y:S01]  /*2de0*/  ISETP.NE.AND P1, PT, R11.reuse, 0x2, PT ;  /* 0x000000020b00780c */ /* 0x040fe20003f25270 */
[----:B------:R-:W-:Y:S01]  /*2df0*/  @!PT LDS RZ, [RZ] ;  /* 0x00000000fffff984 */ /* 0x000fe20000000800 */
[----:B------:R-:W-:Y:S01]  /*2e00*/  @!PT LDS RZ, [RZ] ;  /* 0x00000000fffff984 */ /* 0x000fe20000000800 */
[----:B------:R-:W-:Y:S01]  /*2e10*/  @!PT LDS RZ, [RZ] ;  /* 0x00000000fffff984 */ /* 0x000fe20000000800 */
[----:B------:R-:W-:Y:S01]  /*2e20*/  @!PT LDS RZ, [RZ] ;  /* 0x00000000fffff984 */ /* 0x000fe20000000800 */
[----:B------:R2:W-:Y:S06]  /*2e30*/  MEMBAR.ALL.CTA ;  /* 0x0000000000007992 */ /* 0x0005ec0000008000 */
[----:B--2---:R-:W2:Y:S01]  /*2e40*/  FENCE.VIEW.ASYNC.S ;  /* 0x00000000000073c6 */ /* 0x004ea20000000000 */
[----:B------:R-:W-:Y:S01]  /*2e50*/  SEL R11, R11, RZ, P1 ;  /* 0x000000ff0b0b7207 */ /* 0x000fe20000800000 */
[----:B--2---:R2:W-:Y:S01]  /*2e60*/  SYNCS.ARRIVE.TRANS64.RED.A1T0 RZ, [R2+URZ], RZ ;  /* 0x000000ff02ff79a7 */ /* 0x0045e200081004ff */
[----:B-1----:R-:W-:-:S02]  /*2e70*/  LOP3.LUT P3, RZ, R6, 0x1, RZ, 0xc0, !PT ;  /* 0x0000000106ff7812 */ /* 0x002fc4000786c0ff */
[----:B------:R-:W-:-:S04]  /*2e80*/  SEL R5, RZ, 0x1, P1 ;  /* 0x00000001ff057807 */ /* 0x000fc80000800000 */
[----:B------:R-:W-:Y:S02]  /*2e90*/  LOP3.LUT R10, R10, R5, RZ, 0x3c, !PT ;  /* 0x000000050a0a7212 */ /* 0x000fe400078e3cff */
[----:B--2---:R-:W-:-:S04]  /*2ea0*/  SEL R2, RZ, 0x1, P0 ;  /* 0x00000001ff027807 */ /* 0x004fc80000000000 */
[----:B------:R-:W-:Y:S01]  /*2eb0*/  LOP3.LUT R9, R9, R2, RZ, 0x3c, !PT ;  /* 0x0000000209097212 */ /* 0x000fe200078e3cff */
[----:B------:R-:W-:Y:S06]  /*2ec0*/  @P3 BRA `(.L_x_51) ;  /* 0xfffffffc002c3947 */ /* 0x000fec000383ffff */
[----:B------:R-:W-:Y:S01]  /*2ed0*/  ULEA UR4, UR5, UR6, 0x3 ;  /* 0x0000000605047291 */ /* 0x000fe2000f8e18ff */
[----:B------:R-:W-:-:S08]  /*2ee0*/  SHF.L.U32 R3, R12, 0x1f, RZ ;  /* 0x0000001f0c037819 */ /* 0x000fd000000006ff */
[----:B------:R-:W1:Y:S02]  /*2ef0*/  SYNCS.PHASECHK.TRANS64 P0, [UR4+0x80], R3 ;  /* 0x00008003ff0075a7 */ /* 0x000e640008001004 */
[----:B-1----:R-:W-:Y:S05]  /*2f00*/  @P0 BRA `(.L_x_52) ;  /* 0x0000000000080947 */ /* 0x002fea0003800000 */
[----:B------:R-:W1:Y:S02]  /*2f10*/  SYNCS.PHASECHK.TRANS64.TRYWAIT P0, [UR4+0x80], R3 ;  /* 0x00008003ff0075a7 */ /* 0x000e640008001104 */
[----:B-1----:R-:W-:Y:S05]  /*2f20*/  @!P0 BRA `(.L_x_53) ;  /* 0x0000005000908947 */ /* 0x002fea0003800000 */
.L_x_52:
[----:B------:R-:W-:-:S04]  /*2f30*/  UIADD3 UR7, UPT, UPT, UR5, 0x1, URZ ;  /* 0x0000000105077890 */ /* 0x000fc8000fffe0ff */
[----:B------:R-:W-:-:S04]  /*2f40*/  UISETP.NE.AND UP0, UPT, UR7, 0x2, UPT ;  /* 0x000000020700788c */ /* 0x000fc8000bf05270 */
[----:B------:R-:W-:Y:S02]  /*2f50*/  USEL UR8, URZ, 0x1, UP0 ;  /* 0x00000001ff087887 */ /* 0x000fe40008000000 */
[----:B------:R-:W-:-:S04]  /*2f60*/  USEL UR7, UR7, URZ, UP0 ;  /* 0x000000ff07077287 */ /* 0x000fc80008000000 */
[----:B------:R-:W-:Y:S01]  /*2f70*/  ULEA UR7, UR7, UR6, 0x3 ;  /* 0x0000000607077291 */ /* 0x000fe2000f8e18ff */
[----:B-1----:R-:W-:-:S04]  /*2f80*/  LOP3.LUT R3, R12, UR8, RZ, 0x3c, !PT ;  /* 0x000000080c037c12 */ /* 0x002fc8000f8e3cff */
[----:B------:R-:W-:-:S04]  /*2f90*/  SHF.L.U32 R0, R3, 0x1f, RZ ;  /* 0x0000001f03007819 */ /* 0x000fc800000006ff */
[----:B------:R-:W1:Y:S02]  /*2fa0*/  SYNCS.PHASECHK.TRANS64 P0, [UR7+0x80], R0 ;  /* 0x00008000ff0075a7 */ /* 0x000e640008001007 */
[----:B-1----:R-:W-:Y:S05]  /*2fb0*/  @P0 EXIT ;  /* 0x000000000000094d */ /* 0x002fea0003800000 */
[----:B------:R-:W-:Y:S02]  /*2fc0*/  SHF.L.U32 R3, R3, 0x1f, RZ ;  /* 0x0000001f03037819 */ /* 0x000fe400000006ff */
[----:B------:R-:W-:-:S07]  /*2fd0*/  MOV R0, UR7 ;  /* 0x0000000700007c02 */ /* 0x000fce0008000f00 */
.L_x_54:
[----:B-1----:R1:W2:Y:S02]  /*2fe0*/  SYNCS.PHASECHK.TRANS64.TRYWAIT P0, [R0+URZ+0x80], R3 ;  /* 0x00008003000075a7 */ /* 0x0022a400080011ff */
[----:B--2---:R-:W-:Y:S05]  /*2ff0*/  @!P0 NANOSLEEP.SYNCS 0x989680 ;  /* 0x009896800000895d */ /* 0x004fea0003900000 */
[----:B------:R-:W2:Y:S02]  /*3000*/  @!P0 SYNCS.PHASECHK.TRANS64 P0, [R0+URZ+0x80], R3 ;  /* 0x00008003000085a7 */ /* 0x000ea400080010ff */
[----:B--2---:R-:W-:Y:S05]  /*3010*/  @P0 EXIT ;  /* 0x000000000000094d */ /* 0x004fea0003800000 */
[----:B------:R-:W-:Y:S05]  /*3020*/  BRA `(.L_x_54) ;  /* 0xfffffffc00ec7947 */ /* 0x000fea000383ffff */
.L_x_47:
[----:B------:R-:W-:Y:S05]  /*3030*/  BRA.U UP4, `(.L_x_55) ;  /* 0x0000001104847547 */ /* 0x000fea000b800000 */
[----:B------:R-:W-:Y:S01]  /*3040*/  UMOV UR4, 0x40 ;  /* 0x0000004000047882 */ /* 0x000fe20000000000 */
[----:B------:R-:W-:Y:S01]  /*3050*/  NOP ;  /* 0x0000000000007918 */ /* 0x000fe20000000000 */
[----:B------:R-:W-:Y:S01]  /*3060*/  ULEA UR5, UR46, UR4, 0x18 ;  /* 0x000000042e057291 */ /* 0x000fe2000f8ec0ff */
[----:B------:R-:W-:Y:S02]  /*3070*/  UMOV UR6, 0x400 ;  /* 0x0000040000067882 */ /* 0x000fe40000000000 */
[----:B------:R-:W-:-:S06]  /*3080*/  ULEA UR6, UR46, UR6, 0x18 ;  /* 0x000000062e067291 */ /* 0x000fcc000f8ec0ff */
[----:B------:R-:W1:Y:S02]  /*3090*/  LDS.U8 R0, [UR5+0x1c] ;  /* 0x00001c05ff007984 */ /* 0x000e640008000000 */
[----:B-1----:R-:W-:-:S13]  /*30a0*/  ISETP.NE.AND P0, PT, R0, RZ, PT ;  /* 0x000000ff0000720c */ /* 0x002fda0003f05270 */
[----:B------:R-:W-:Y:S05]  /*30b0*/  @P0 BRA `(.L_x_56) ;  /* 0x0000000400080947 */ /* 0x000fea0003800000 */
[----:B------:R-:W-:Y:S02]  /*30c0*/  UISETP.NE.U32.AND UP1, UPT, UR27, 0x1, UPT ;  /* 0x000000011b00788c */ /* 0x000fe4000bf25070 */
[----:B------:R-:W-:-:S07]  /*30d0*/  UIADD3 UR7, UPT, UPT, UR5, 0x8, URZ ;  /* 0x0000000805077890 */ /* 0x000fce000fffe0ff */
[----:B------:R-:W-:Y:S05]  /*30e0*/  BRA.U !UP1, `(.L_x_57) ;  /* 0x00000001099c7547 */ /* 0x000fea000b800000 */
[----:B------:R-:W-:Y:S01]  /*30f0*/  ELECT P0, URZ, PT ;  /* 0x0000000000ff782f */ /* 0x000fe20003800000 */
[----:B------:R-:W-:-:S12]  /*3100*/  BSSY B0, `(.L_x_57) ;  /* 0x0000025000007945 */ /* 0x000fd80003800000 */
[----:B------:R-:W-:Y:S05]  /*3110*/  @!P0 BRA `(.L_x_58) ;  /* 0x00000000008c8947 */ /* 0x000fea0003800000 */
[----:B------:R-:W-:-:S05]  /*3120*/  UMOV UR4, 0x10 ;  /* 0x0000001000047882 */ /* 0x000fca0000000000 */
[----:B------:R-:W-:Y:S04]  /*3130*/  DEPBAR.LE SB1, 0x36 ;  /* 0x00009d800000791a */ /* 0x000fe80000000000 */
[----:B------:R-:W1:Y:S02]  /*3140*/  UTCATOMSWS.2CTA.FIND_AND_SET.ALIGN UP0, UR4, UR4 ;  /* 0x00000004000475e3 */ /* 0x000e640008200800 */
[----:B-1----:R-:W-:Y:S01]  /*3150*/  MOV R11, UR4 ;  /* 0x00000004000b7c02 */ /* 0x002fe20008000f00 */
[----:B------:R-:W-:Y:S06]  /*3160*/  BRA.U UP0, `(.L_x_59) ;  /* 0x0000000100187547 */ /* 0x000fec000b800000 */
.L_x_60:
[----:B------:R-:W-:Y:S05]  /*3170*/  NANOSLEEP 0x64 ;  /* 0x000000640000795d */ /* 0x000fea0003800000 */
[----:B------:R-:W-:-:S05]  /*3180*/  UMOV UR4, 0x10 ;  /* 0x0000001000047882 */ /* 0x000fca0000000000 */
[----:B------:R-:W-:Y:S04]  /*3190*/  DEPBAR.LE SB1, 0x36 ;  /* 0x00009d800000791a */ /* 0x000fe80000000000 */
[----:B------:R-:W1:Y:S02]  /*31a0*/  UTCATOMSWS.2CTA.FIND_AND_SET.ALIGN UP0, UR4, UR4 ;  /* 0x00000004000475e3 */ /* 0x000e640008200800 */
[----:B-1----:R-:W-:Y:S01]  /*31b0*/  MOV R11, UR4 ;  /* 0x00000004000b7c02 */ /* 0x002fe20008000f00 */
[----:B------:R-:W-:Y:S05]  /*31c0*/  BRA.U !UP0, `(.L_x_60) ;  /* 0xfffffffd08e87547 */ /* 0x000fea000b83ffff */
.L_x_59:
[----:B------:R-:W1:Y:S01]  /*31d0*/  LDS R7, [UR5+0x10] ;  /* 0x00001005ff077984 */ /* 0x000e620008000800 */
[----:B------:R-:W-:Y:S01]  /*31e0*/  IMAD.U32 R5, RZ, RZ, UR6 ;  /* 0x00000006ff057e24 */ /* 0x000fe2000f8e00ff */
[----:B------:R-:W-:-:S03]  /*31f0*/  MOV R4, UR28 ;  /* 0x0000001c00047c02 */ /* 0x000fc60008000f00 */
[----:B------:R-:W-:Y:S01]  /*3200*/  VIADD R5, R5, 0x120 ;  /* 0x0000012005057836 */ /* 0x000fe20000000000 */
[----:B-1----:R-:W-:-:S04]  /*3210*/  SHF.L.U32 R7, R7, 0x1f, RZ ;  /* 0x0000001f07077819 */ /* 0x002fc800000006ff */
[----:B------:R-:W1:Y:S02]  /*3220*/  SYNCS.PHASECHK.TRANS64.TRYWAIT P0, [UR5+0x8], R7 ;  /* 0x00000807ff0075a7 */ /* 0x000e640008001105 */
[----:B-1----:R-:W-:Y:S05]  /*3230*/  @P0 BRA `(.L_x_61) ;  /* 0x0000000000080947 */ /* 0x002fea0003800000 */
[----:B------:R-:W1:Y:S02]  /*3240*/  SYNCS.PHASECHK.TRANS64.TRYWAIT P0, [UR5+0x8], R7 ;  /* 0x00000807ff0075a7 */ /* 0x000e640008001105 */
[----:B-1----:R-:W-:Y:S05]  /*3250*/  @!P0 BRA `(.L_x_62) ;  /* 0x0000004c00dc8947 */ /* 0x002fea0003800000 */
.L_x_61:
[----:B-1----:R-:W-:Y:S01]  /*3260*/  HFMA2 R0, -RZ, RZ, 0, 5.9604644775390625e-08 ;  /* 0x00000001ff007431 */ /* 0x002fe200000001ff */
[----:B------:R-:W-:Y:S01]  /*3270*/  UPRMT UR4, UR28, 0x654, UR7 ;  /* 0x000006541c047896 */ /* 0x000fe20008000007 */
[----:B------:R-:W-:Y:S01]  /*3280*/  IMAD.MOV.U32 R8, RZ, RZ, 0xffff ;  /* 0x0000ffffff087424 */ /* 0x000fe200078e00ff */
[----:B------:R-:W-:Y:S01]  /*3290*/  PRMT R4, R4, 0x654, R5 ;  /* 0x0000065404047816 */ /* 0x000fe20000000005 */
[----:B------:R-:W-:Y:S02]  /*32a0*/  IMAD.MOV.U32 R6, RZ, RZ, 0x4 ;  /* 0x00000004ff067424 */ /* 0x000fe400078e00ff */
[----:B------:R-:W-:Y:S01]  /*32b0*/  IMAD.SHL.U32 R9, R11, 0x20, RZ ;  /* 0x000000200b097824 */ /* 0x000fe200078e00ff */
[----:B------:R-:W-:Y:S02]  /*32c0*/  MOV R5, UR4 ;  /* 0x0000000400057c02 */ /* 0x000fe40008000f00 */
[-C--:B------:R-:W-:Y:S01]  /*32d0*/  SHF.L.U32 R8, R8, R11.reuse, RZ ;  /* 0x0000000b08087219 */ /* 0x080fe200000006ff */
[----:B------:R1:W-:Y:S01]  /*32e0*/  SYNCS.ARRIVE.TRANS64.RED RZ, [UR4], R6 ;  /* 0x00000006ffff79a7 */ /* 0x0003e20008000404 */
[----:B------:R-:W-:Y:S01]  /*32f0*/  SHF.L.U32 R7, R0, R11, RZ ;  /* 0x0000000b00077219 */ /* 0x000fe200000006ff */
[----:B------:R1:W-:Y:S04]  /*3300*/  STS [UR6+0x120], R9 ;  /* 0x00012009ff007988 */ /* 0x0003e80008000806 */
[----:B------:R1:W-:Y:S04]  /*3310*/  STAS [R4.64], R11 ;  /* 0x0000000b04007dbd */ /* 0x0003e8000c0008ff */
[----:B------:R1:W-:Y:S04]  /*3320*/  ATOMS.OR RZ, [UR5+0x14], R8 ;  /* 0x00001408ffff798c */ /* 0x0003e8000b000005 */
[----:B------:R1:W-:Y:S04]  /*3330*/  ATOMS.OR RZ, [UR5+0x18], R7 ;  /* 0x00001807ffff798c */ /* 0x0003e8000b000005 */
[----:B------:R1:W-:Y:S02]  /*3340*/  ATOMS.XOR RZ, [UR5+0x10], R0 ;  /* 0x00001000ffff798c */ /* 0x0003e4000b800005 */
.L_x_58:
[----:B------:R-:W-:Y:S05]  /*3350*/  BSYNC B0 ;  /* 0x0000000000007941 */ /* 0x000fea0003800000 */
.L_x_57:
[----:B------:R-:W-:Y:S05]  /*3360*/  BRA.U UP1, `(.L_x_63) ;  /* 0x00000001016c7547 */ /* 0x000fea000b800000 */
[----:B------:R-:W-:-:S03]  /*3370*/  UMOV UR4, 0xffffffff ;  /* 0xffffffff00047882 */ /* 0x000fc60000000000 */
[----:B------:R-:W-:Y:S05]  /*3380*/  BRA.DIV UR4, `(.L_x_64) ;  /* 0x0000004e04a87947 */ /* 0x000fea000b800000 */
[----:B------:R-:W-:-:S13]  /*3390*/  ELECT P6, URZ, PT ;  /* 0x0000000000ff782f */ /* 0x000fda00038c0000 */
.L_x_140:
[----:B------:R-:W-:Y:S05]  /*33a0*/  @!P6 BRA `(.L_x_63) ;  /* 0x00000000005ce947 */ /* 0x000fea0003800000 */
[----:B-1----:R-:W1:Y:S02]  /*33b0*/  LDS R5, [UR5+0x10] ;  /* 0x00001005ff057984 */ /* 0x002e640008000800 */
[----:B-1----:R-:W-:-:S04]  /*33c0*/  SHF.L.U32 R5, R5, 0x1f, RZ ;  /* 0x0000001f05057819 */ /* 0x002fc800000006ff */
[----:B------:R-:W1:Y:S02]  /*33d0*/  SYNCS.PHASECHK.TRANS64.TRYWAIT P0, [UR5+0x8], R5 ;  /* 0x00000805ff0075a7 */ /* 0x000e640008001105 */
[----:B-1----:R-:W-:Y:S05]  /*33e0*/  @P0 BRA `(.L_x_65) ;  /* 0x0000000000080947 */ /* 0x002fea0003800000 */
[----:B------:R-:W1:Y:S02]  /*33f0*/  SYNCS.PHASECHK.TRANS64.TRYWAIT P0, [UR5+0x8], R5 ;  /* 0x00000805ff0075a7 */ /* 0x000e640008001105 */
[----:B-1----:R-:W-:Y:S05]  /*3400*/  @!P0 BRA `(.L_x_66) ;  /* 0x0000004c00a88947 */ /* 0x002fea0003800000 */
.L_x_65:
[----:B------:R-:W2:Y:S01]  /*3410*/  LDS R7, [UR6+0x120] ;  /* 0x00012006ff077984 */ /* 0x000ea20008000800 */
[----:B-1----:R-:W-:Y:S02]  /*3420*/  HFMA2 R0, -RZ, RZ, 0, 5.9604644775390625e-08 ;  /* 0x00000001ff007431 */ /* 0x002fe400000001ff */
[----:B------:R-:W-:Y:S01]  /*3430*/  IMAD.MOV.U32 R4, RZ, RZ, 0xffff ;  /* 0x0000ffffff047424 */ /* 0x000fe200078e00ff */
[----:B------:R-:W-:Y:S01]  /*3440*/  UPRMT UR4, UR28, 0x654, UR7 ;  /* 0x000006541c047896 */ /* 0x000fe20008000007 */
[----:B--2---:R-:W-:-:S03]  /*3450*/  IMAD.SHL.U32 R5, R7, 0x20, RZ ;  /* 0x0000002007057824 */ /* 0x004fc600078e00ff */
[-C--:B------:R-:W-:Y:S02]  /*3460*/  SHF.L.U32 R4, R4, R7.reuse, RZ ;  /* 0x0000000704047219 */ /* 0x080fe400000006ff */
[----:B------:R-:W-:Y:S01]  /*3470*/  SHF.L.U32 R7, R0, R7, RZ ;  /* 0x0000000700077219 */ /* 0x000fe200000006ff */
[----:B------:R2:W-:Y:S04]  /*3480*/  STS [UR6+0x120], R5 ;  /* 0x00012005ff007988 */ /* 0x0005e80008000806 */
[----:B------:R2:W-:Y:S04]  /*3490*/  ATOMS.OR RZ, [UR5+0x14], R4 ;  /* 0x00001404ffff798c */ /* 0x0005e8000b000005 */
[----:B------:R2:W-:Y:S01]  /*34a0*/  ATOMS.OR RZ, [UR5+0x18], R7 ;  /* 0x00001807ffff798c */ /* 0x0005e2000b000005 */
[----:B------:R-:W-:Y:S03]  /*34b0*/  SYNCS.ARRIVE.TRANS64.RED.A1T0 RZ, [UR4], RZ ;  /* 0x000000ffffff79a7 */ /* 0x000fe60008100404 */
[----:B------:R2:W-:Y:S01]  /*34c0*/  ATOMS.XOR RZ, [UR5+0x10], R0 ;  /* 0x00001000ffff798c */ /* 0x0005e2000b800005 */
[----:B------:R-:W-:Y:S05]  /*34d0*/  BRA `(.L_x_63) ;  /* 0x0000000000107947 */ /* 0x000fea0003800000 */
.L_x_56:
[----:B------:R-:W-:Y:S02]  /*34e0*/  MOV R0, 0xffffffff ;  /* 0xffffffff00007802 */ /* 0x000fe40000000f00 */
[----:B------:R-:W-:-:S03]  /*34f0*/  MOV R4, 0x3520 ;  /* 0x0000352000047802 */ /* 0x000fc60000000f00 */
[----:B------:R1:W-:Y:S04]  /*3500*/  STS [UR6+0x120], R0 ;  /* 0x00012000ff007988 */ /* 0x0003e80008000806 */
[----:B-1---5:R-:W-:Y:S05]  /*3510*/  CALL.REL.NOINC `($__internal_1_$__cuda_sm10x_tcgen05_guardrail_trap_phase_invalid_during_alloc) ;  /* 0x0000005000f07944 */ /* 0x022fea0003c00000 */
.L_x_63:
[----:B------:R-:W-:Y:S05]  /*3520*/  WARPSYNC.ALL ;  /* 0x0000000000007948 */ /* 0x000fea0003800000 */
[----:B------:R-:W3:Y:S01]  /*3530*/  S2UR UR4, SR_CgaCtaId ;  /* 0x00000000000479c3 */ /* 0x000ee20000008800 */
[----:B------:R-:W-:Y:S01]  /*3540*/  UMOV UR13, 0x400 ;  /* 0x00000400000d7882 */ /* 0x000fe20000000000 */
[----:B------:R-:W-:-:S06]  /*3550*/  NOP ;  /* 0x0000000000007918 */ /* 0x000fcc0000000000 */
[----:B------:R-:W-:Y:S06]  /*3560*/  BAR.ARV 0x6, 0xa0 ;  /* 0x0182800000007b1d */ /* 0x000fec0000002000 */
[----:B------:R-:W4:Y:S01]  /*3570*/  LDCU UR6, c[0x0][0x38c] ;  /* 0x00007180ff0677ac */ /* 0x000f220008000800 */
[----:B------:R-:W-:Y:S01]  /*3580*/  LOP3.LUT R3, R3, 0xffff, RZ, 0xc0, !PT ;  /* 0x0000ffff03037812 */ /* 0x000fe200078ec0ff */
[----:B-1----:R-:W-:Y:S01]  /*3590*/  IMAD.MOV.U32 R9, RZ, RZ, 0x1 ;  /* 0x00000001ff097424 */ /* 0x002fe200078e00ff */
[----:B------:R-:W-:Y:S01]  /*35a0*/  LOP3.LUT R2, R2, 0xffff, RZ, 0xc0, !PT ;  /* 0x0000ffff02027812 */ /* 0x000fe200078ec0ff */
[----:B------:R-:W-:Y:S01]  /*35b0*/  IMAD.MOV.U32 R8, RZ, RZ, RZ ;  /* 0x000000ffff087224 */ /* 0x000fe200078e00ff */
[----:B------:R-:W-:Y:S01]  /*35c0*/  R2UR UR16, R3 ;  /* 0x00000000031072ca */ /* 0x000fe200000e0000 */
[----:B------:R-:W-:Y:S01]  /*35d0*/  UMOV UR20, URZ ;  /* 0x000000ff00147c82 */ /* 0x000fe20008000000 */
[----:B------:R-:W-:-:S02]  /*35e0*/  R2UR UR24, R2 ;  /* 0x00000000021872ca */ /* 0x000fc400000e0000 */
[----:B------:R-:W-:Y:S01]  /*35f0*/  CS2R R2, SRZ ;  /* 0x0000000000027805 */ /* 0x000fe2000001ff00 */
[----:B------:R-:W-:Y:S01]  /*3600*/  UMOV UR10, URZ ;  /* 0x000000ff000a7c82 */ /* 0x000fe20008000000 */
[----:B---3--:R-:W-:Y:S02]  /*3610*/  ULEA UR13, UR4, UR13, 0x18 ;  /* 0x0000000d040d7291 */ /* 0x008fe4000f8ec0ff */
[----:B------:R-:W-:Y:S02]  /*3620*/  UISETP.NE.AND UP3, UPT, UR27, URZ, UPT ;  /* 0x000000ff1b00728c */ /* 0x000fe4000bf65270 */
[----:B------:R-:W-:Y:S02]  /*3630*/  UIADD3 UR5, UPT, UPT, UR13, 0x4300, URZ ;  /* 0x000043000d057890 */ /* 0x000fe4000fffe0ff */
[----:B------:R-:W-:Y:S02]  /*3640*/  UIADD3 UR4, UPT, UPT, UR13, 0x6300, URZ ;  /* 0x000063000d047890 */ /* 0x000fe4000fffe0ff */
[----:B----4-:R-:W-:Y:S01]  /*3650*/  UIADD3 UR6, UPT, UPT, UR6, 0x1f, URZ ;  /* 0x0000001f06067890 */ /* 0x010fe2000fffe0ff */
[----:B--2---:R-:W1:Y:S01]  /*3660*/  LDS R0, [UR13+0x120] ;  /* 0x0001200dff007984 */ /* 0x004e620008000800 */
[----:B------:R-:W-:-:S02]  /*3670*/  USHF.R.U32.HI UR5, URZ, 0x4, UR5 ;  /* 0x00000004ff057899 */ /* 0x000fc40008011605 */
[----:B------:R-:W-:Y:S02]  /*3680*/  USHF.R.S32.HI UR21, URZ, 0x1f, UR6 ;  /* 0x0000001fff157899 */ /* 0x000fe40008011406 */
[----:B------:R-:W-:Y:S02]  /*3690*/  USHF.R.U32.HI UR4, URZ, 0x4, UR4 ;  /* 0x00000004ff047899 */ /* 0x000fe40008011604 */
[----:B------:R-:W-:Y:S02]  /*36a0*/  ULEA.HI UR21, UR21, UR6, URZ, 0x5 ;  /* 0x0000000615157291 */ /* 0x000fe4000f8f28ff */
[----:B------:R-:W-:Y:S02]  /*36b0*/  ULOP3.LUT UR5, UR5, 0x3fff, URZ, 0xc0, !UPT ;  /* 0x00003fff05057892 */ /* 0x000fe4000f8ec0ff */
[----:B------:R-:W-:Y:S02]  /*36c0*/  USHF.R.S32.HI UR21, URZ, 0x5, UR21 ;  /* 0x00000005ff157899 */ /* 0x000fe40008011415 */
[----:B------:R-:W-:-:S02]  /*36d0*/  ULOP3.LUT UR18, UR4, 0x3fff, URZ, 0xc0, !UPT ;  /* 0x00003fff04127892 */ /* 0x000fc4000f8ec0ff */
[----:B------:R-:W-:Y:S02]  /*36e0*/  UISETP.LT.AND UP0, UPT, UR21, 0x1, UPT ;  /* 0x000000011500788c */ /* 0x000fe4000bf01270 */
[----:B------:R-:W-:Y:S02]  /*36f0*/  ULOP3.LUT UR17, UR5, 0x10000, URZ, 0xfc, !UPT ;  /* 0x0001000005117892 */ /* 0x000fe4000f8efcff */
[----:B------:R-:W-:Y:S02]  /*3700*/  ULOP3.LUT UR18, UR18, 0x10000, URZ, 0xfc, !UPT ;  /* 0x0001000012127892 */ /* 0x000fe4000f8efcff */
[----:B------:R-:W-:Y:S01]  /*3710*/  USEL UR25, UR21, 0x1, !UP0 ;  /* 0x0000000115197887 */ /* 0x000fe2000c000000 */
[----:B------:R-:W-:Y:S01]  /*3720*/  UMOV UR11, URZ ;  /* 0x000000ff000b7c82 */ /* 0x000fe20008000000 */
[----:B------:R-:W-:Y:S01]  /*3730*/  UMOV UR22, 0x0 ;  /* 0x0000000000167882 */ /* 0x000fe20000000000 */
[----:B------:R-:W-:Y:S01]  /*3740*/  UMOV UR23, 0x8200010 ;  /* 0x0820001000177882 */ /* 0x000fe20000000000 */
[----:B-1----:R-:W-:-:S15]  /*3750*/  R2UR UR26, R0 ;  /* 0x00000000001a72ca */ /* 0x002fde00000e0000 */
.L_x_74:
[C---:B------:R-:W-:Y:S02]  /*3760*/  LEA R0, R8.reuse, UR13, 0x3 ;  /* 0x0000000d08007c11 */ /* 0x040fe4000f8e18ff */
[----:B------:R-:W-:Y:S02]  /*3770*/  SHF.L.U32 R5, R3, 0x1f, RZ ;  /* 0x0000001f03057819 */ /* 0x000fe400000006ff */
[----:B------:R-:W-:Y:S02]  /*3780*/  LEA R4, R8, UR13, 0x4 ;  /* 0x0000000d08047c11 */ /* 0x000fe4000f8e20ff */
[----:B------:R-:W1:Y:S02]  /*3790*/  SYNCS.PHASECHK.TRANS64.TRYWAIT P0, [R0+URZ+0x70], R5 ;  /* 0x00007005000075a7 */ /* 0x000e6400080011ff */
[----:B-1-3--:R-:W-:Y:S05]  /*37a0*/  @!P0 BRA `(.L_x_67) ;  /* 0x0000004800d88947 */ /* 0x00afea0003800000 */
.L_x_141:
[----:B-1----:R-:W1:Y:S01]  /*37b0*/  LDS.128 R4, [R4+0x100] ;  /* 0x0001000004047984 */ /* 0x002e620000000c00 */
[----:B------:R-:W-:Y:S02]  /*37c0*/  VIADD R0, R0, 0x80 ;  /* 0x0000008000007836 */ /* 0x000fe40000000000 */
[----:B------:R-:W-:Y:S01]  /*37d0*/  VIADD R8, R8, 0x1 ;  /* 0x0000000108087836 */ /* 0x000fe20000000000 */
[----:B------:R-:W-:Y:S01]  /*37e0*/  @!PT LDS RZ, [RZ] ;  /* 0x00000000fffff984 */ /* 0x000fe20000000800 */
[----:B------:R-:W-:Y:S01]  /*37f0*/  @!PT LDS RZ, [RZ] ;  /* 0x00000000fffff984 */ /* 0x000fe20000000800 */
[----:B------:R-:W-:Y:S01]  /*3800*/  @!PT LDS RZ, [RZ] ;  /* 0x00000000fffff984 */ /* 0x000fe20000000800 */
[----:B------:R-:W-:Y:S01]  /*3810*/  @!PT LDS RZ, [RZ] ;  /* 0x00000000fffff984 */ /* 0x000fe20000000800 */
[----:B------:R2:W-:Y:S06]  /*3820*/  MEMBAR.ALL.CTA ;  /* 0x0000000000007992 */ /* 0x0005ec0000008000 */
[----:B--2---:R-:W2:Y:S01]  /*3830*/  FENCE.VIEW.ASYNC.S ;  /* 0x00000000000073c6 */ /* 0x004ea20000000000 */
[----:B------:R-:W-:-:S04]  /*3840*/  PRMT R0, RZ, 0x654, R0 ;  /* 0x00000654ff007816 */ /* 0x000fc80000000000 */
[----:B--2---:R2:W-:Y:S01]  /*3850*/  SYNCS.ARRIVE.TRANS64.RED.A1T0 RZ, [R0+URZ], RZ ;  /* 0x000000ff00ff79a7 */ /* 0x0045e200081004ff */
[----:B-1----:R-:W-:Y:S01]  /*3860*/  LOP3.LUT P1, RZ, R6, 0x1, RZ, 0xc0, !PT ;  /* 0x0000000106ff7812 */ /* 0x002fe2000782c0ff */
[----:B--2---:R-:W-:-:S12]  /*3870*/  BRA.U UP3, `(.L_x_68) ;  /* 0x0000000103cc7547 */ /* 0x004fd8000b800000 */
[----:B------:R-:W1:Y:S01]  /*3880*/  LDCU UR4, c[0x0][0x38c] ;  /* 0x00007180ff0477ac */ /* 0x000e620008000800 */
[----:B------:R-:W-:Y:S02]  /*3890*/  PLOP3.LUT P2, PT, PT, PT, PT, 0x80, 0x8 ;  /* 0x000000000008781c */ /* 0x000fe40003f4f070 */
[----:B------:R-:W-:Y:S01]  /*38a0*/  SHF.L.U32 R5, R9, 0x1f, RZ ;  /* 0x0000001f09057819 */ /* 0x000fe200000006ff */
[----:B------:R-:W-:Y:S02]  /*38b0*/  ULEA UR19, UR20, UR13, 0x3 ;  /* 0x0000000d14137291 */ /* 0x000fe4000f8e18ff */
[----:B-1----:R-:W-:-:S06]  /*38c0*/  UISETP.GE.AND UP0, UPT, UR4, 0x1, UPT ;  /* 0x000000010400788c */ /* 0x002fcc000bf06270 */
[----:B------:R-:W-:-:S05]  /*38d0*/  PLOP3.LUT P0, PT, PT, PT, UP0, 0x80, 0x8 ;  /* 0x000000000008781c */ /* 0x000fca0003f0f008 */
[----:B------:R-:W-:-:S08]  /*38e0*/  @UP0 ULEA UR4, UR10, UR13, 0x3 ;  /* 0x0000000d0a040291 */ /* 0x000fd0000f8e18ff */
[----:B------:R-:W-:-:S04]  /*38f0*/  @P0 SHF.L.U32 R0, R2, 0x1f, RZ ;  /* 0x0000001f02000819 */ /* 0x000fc800000006ff */
[----:B------:R1:W2:Y:S01]  /*3900*/  @P0 SYNCS.PHASECHK.TRANS64.TRYWAIT P2, [UR4], R0 ;  /* 0x00000000ff0005a7 */ /* 0x0002a20008041104 */
[----:B------:R-:W3:Y:S02]  /*3910*/  SYNCS.PHASECHK.TRANS64.TRYWAIT P0, [UR19+0xb0], R5 ;  /* 0x0000b005ff0075a7 */ /* 0x000ee40008001113 */
[----:B-123--:R-:W-:Y:S05]  /*3920*/  @!P0 BRA `(.L_x_69) ;  /* 0x00000048008c8947 */ /* 0x00efea0003800000 */
.L_x_143:
[----:B------:R-:W-:Y:S01]  /*3930*/  UMOV UR14, UR11 ;  /* 0x0000000b000e7c82 */ /* 0x000fe20008000000 */
[----:B------:R-:W-:Y:S05]  /*3940*/  BRA.U !UP0, `(.L_x_70) ;  /* 0x0000000108887547 */ /* 0x000fea000b800000 */
[----:B------:R-:W-:Y:S02]  /*3950*/  UIADD3 UR14, UPT, UPT, UR25, UR11, URZ ;  /* 0x0000000b190e7290 */ /* 0x000fe4000fffe0ff */
[----:B------:R-:W-:Y:S02]  /*3960*/  ULEA UR15, UR20, UR26, 0x6 ;  /* 0x0000001a140f7291 */ /* 0x000fe4000f8e30ff */
[----:B------:R-:W-:Y:S01]  /*3970*/  UPLOP3.LUT UP2, UPT, UPT, UPT, UPT, 0x40, 0x4 ;  /* 0x000000000004789c */ /* 0x000fe20003f4e870 */
[----:B------:R-:W-:Y:S01]  /*3980*/  UMOV UR12, UR21 ;  /* 0x00000015000c7c82 */ /* 0x000fe20008000000 */
[----:B------:R-:W-:-:S09]  /*3990*/  UMOV UR5, UR10 ;  /* 0x0000000a00057c82 */ /* 0x000fd20008000000 */
.L_x_73:
[----:B--2---:R-:W-:Y:S01]  /*39a0*/  ULEA UR6, UR5, UR13, 0x3 ;  /* 0x0000000d05067291 */ /* 0x004fe2000f8e18ff */
[----:B---3--:R-:W-:Y:S11]  /*39b0*/  @P2 BRA `(.L_x_71) ;  /* 0x00000000000c2947 */ /* 0x008ff60003800000 */
[----:B-1----:R-:W-:Y:S04]  /*39c0*/  SHF.L.U32 R5, R2, 0x1f, RZ ;  /* 0x0000001f02057819 */ /* 0x002fe800000006ff */
[----:B------:R-:W1:Y:S02]  /*39d0*/  SYNCS.PHASECHK.TRANS64.TRYWAIT P0, [UR6], R5 ;  /* 0x00000005ff0075a7 */ /* 0x000e640008001106 */
[----:B-1----:R-:W-:Y:S05]  /*39e0*/  @!P0 BRA `(.L_x_72) ;  /* 0x0000004800748947 */ /* 0x002fea0003800000 */
.L_x_71:
[----:B------:R-:W-:Y:S01]  /*39f0*/  UISETP.NE.AND UP0, UPT, UR12, 0x1, UPT ;  /* 0x000000010c00788c */ /* 0x000fe2000bf05270 */
[----:B------:R-:W-:Y:S01]  /*3a00*/  PLOP3.LUT P2, PT, PT, PT, PT, 0x80, 0x8 ;  /* 0x000000000008781c */ /* 0x000fe20003f4f070 */
[----:B------:R-:W-:Y:S02]  /*3a10*/  UIADD3 UR4, UPT, UPT, UR5, 0x1, URZ ;  /* 0x0000000105047890 */ /* 0x000fe4000fffe0ff */
[----:B------:R-:W-:Y:S02]  /*3a20*/  ULEA UR8, UR5, UR18, 0x7 ;  /* 0x0000001205087291 */ /* 0x000fe4000f8e38ff */
[----:B------:R-:W-:Y:S01]  /*3a30*/  UISETP.NE.AND UP1, UPT, UR4, 0x4, UPT ;  /* 0x000000040400788c */ /* 0x000fe2000bf25270 */
[----:B------:R-:W-:Y:S01]  /*3a40*/  PLOP3.LUT P0, PT, PT, PT, UP0, 0x80, 0x8 ;  /* 0x000000000008781c */ /* 0x000fe20003f0f008 */
[----:B------:R-:W-:Y:S02]  /*3a50*/  UIADD3 UR11, UPT, UPT, UR11, 0x1, URZ ;  /* 0x000000010b0b7890 */ /* 0x000fe4000fffe0ff */
[----:B------:R-:W-:Y:S02]  /*3a60*/  USEL UR7, URZ, 0x1, UP1 ;  /* 0x00000001ff077887 */ /* 0x000fe40008800000 */
[----:B------:R-:W-:Y:S01]  /*3a70*/  USEL UR10, UR4, URZ, UP1 ;  /* 0x000000ff040a7287 */ /* 0x000fe20008800000 */
[----:B------:R-:W-:Y:S01]  /*3a80*/  UMOV UR9, 0xc0004010 ;  /* 0xc000401000097882 */ /* 0x000fe20000000000 */
[----:B------:R-:W-:Y:S02]  /*3a90*/  UIADD3 UR12, UPT, UPT, UR12, -0x1, URZ ;  /* 0xffffffff0c0c7890 */ /* 0x000fe4000fffe0ff */
[----:B------:R-:W-:Y:S01]  /*3aa0*/  LOP3.LUT R2, R2, UR7, RZ, 0x3c, !PT ;  /* 0x0000000702027c12 */ /* 0x000fe2000f8e3cff */
[----:B------:R-:W-:Y:S01]  /*3ab0*/  @UP0 ULEA UR4, UR10, UR13, 0x3 ;  /* 0x0000000d0a040291 */ /* 0x000fe2000f8e18ff */
[----:B------:R-:W-:Y:S02]  /*3ac0*/  UMOV UR7, 0xc0004010 ;  /* 0xc000401000077882 */ /* 0x000fe40000000000 */
[----:B-1----:R-:W-:Y:S01]  /*3ad0*/  @P0 SHF.L.U32 R0, R2, 0x1f, RZ ;  /* 0x0000001f02000819 */ /* 0x002fe200000006ff */
[----:B------:R-:W-:Y:S05]  /*3ae0*/  UISETP.NE.AND UP0, UPT, UR11, UR14, UPT ;  /* 0x0000000e0b00728c */ /* 0x000fea000bf05270 */
[----:B------:R2:W3:Y:S01]  /*3af0*/  @P0 SYNCS.PHASECHK.TRANS64.TRYWAIT P2, [UR4], R0 ;  /* 0x00000000ff0005a7 */ /* 0x0004e20008041104 */
[----:B------:R-:W-:Y:S02]  /*3b00*/  UIADD3 UR4, UPT, UPT, UR6, 0x20, URZ ;  /* 0x0000002006047890 */ /* 0x000fe4000fffe0ff */
[----:B------:R-:W-:Y:S03]  /*3b10*/  ULEA UR6, UR5, UR17, 0x7 ;  /* 0x0000001105067291 */ /* 0x000fe6000f8e38ff */
[----:B------:R-:W-:Y:S06]  /*3b20*/  UMOV UR5, UR10 ;  /* 0x0000000a00057c82 */ /* 0x000fec0008000000 */
[----:B------:R2:W-:Y:S01]  /*3b30*/  UTCQMMA.2CTA gdesc[UR6], gdesc[UR8], tmem[UR15], tmem[UR22], idesc[UR23], UP2 ;  /* 0x00ff1608060075ea */ /* 0x0005e2000920030f */
[----:B------:R-:W-:Y:S01]  /*3b40*/  UPLOP3.LUT UP2, UPT, UPT, UPT, UPT, 0x80, 0x8 ;  /* 0x000000000008789c */ /* 0x000fe20003f4f070 */
[----:B------:R2:W-:Y:S01]  /*3b50*/  UTCBAR.2CTA.MULTICAST [UR4], URZ, UR16 ;  /* 0x000000ff040073e9 */ /* 0x0005e20008200810 */
[----:B------:R-:W-:Y:S09]  /*3b60*/  BRA.U UP0, `(.L_x_73) ;  /* 0xfffffffd008c7547 */ /* 0x000ff2000b83ffff */
.L_x_70:
[----:B--2---:R-:W-:Y:S01]  /*3b70*/  UIADD3 UR4, UPT, UPT, UR19, 0x90, URZ ;  /* 0x0000009013047890 */ /* 0x004fe2000fffe0ff */
[----:B------:R-:W-:-:S08]  /*3b80*/  UMOV UR11, UR14 ;  /* 0x0000000e000b7c82 */ /* 0x000fd00008000000 */
[----:B------:R2:W-:Y:S01]  /*3b90*/  UTCBAR.2CTA.MULTICAST [UR4], URZ, UR24 ;  /* 0x000000ff040073e9 */ /* 0x0005e20008200818 */
[----:B------:R-:W-:Y:S02]  /*3ba0*/  NOP ;  /* 0x0000000000007918 */ /* 0x000fe40000000000 */
.L_x_68:
[----:B--2---:R-:W-:Y:S01]  /*3bb0*/  UIADD3 UR4, UPT, UPT, UR20, 0x1, URZ ;  /* 0x0000000114047890 */ /* 0x004fe2000fffe0ff */
[----:B------:R-:W-:-:S03]  /*3bc0*/  ISETP.NE.AND P0, PT, R8, 0x2, PT ;  /* 0x000000020800780c */ /* 0x000fc60003f05270 */
[----:B------:R-:W-:Y:S01]  /*3bd0*/  UISETP.NE.AND UP0, UPT, UR4, 0x4, UPT ;  /* 0x000000040400788c */ /* 0x000fe2000bf05270 */
[----:B-1----:R-:W-:Y:S02]  /*3be0*/  SEL R0, RZ, 0x1, P0 ;  /* 0x00000001ff007807 */ /* 0x002fe40000000000 */
[----:B------:R-:W-:Y:S01]  /*3bf0*/  SEL R8, R8, RZ, P0 ;  /* 0x000000ff08087207 */ /* 0x000fe20000000000 */
[----:B------:R-:W-:Y:S01]  /*3c00*/  USEL UR5, URZ, 0x1, UP0 ;  /* 0x00000001ff057887 */ /* 0x000fe20008000000 */
[----:B------:R-:W-:Y:S01]  /*3c10*/  LOP3.LUT R3, R3, R0, RZ, 0x3c, !PT ;  /* 0x0000000003037212 */ /* 0x000fe200078e3cff */
[----:B------:R-:W-:-:S04]  /*3c20*/  USEL UR20, UR4, URZ, UP0 ;  /* 0x000000ff04147287 */ /* 0x000fc80008000000 */
[----:B------:R-:W-:Y:S01]  /*3c30*/  LOP3.LUT R9, R9, UR5, RZ, 0x3c, !PT ;  /* 0x0000000509097c12 */ /* 0x000fe2000f8e3cff */
[----:B------:R-:W-:Y:S07]  /*3c40*/  @P1 BRA `(.L_x_74) ;  /* 0xfffffff800c41947 */ /* 0x000fee000383ffff */
[----:B------:R-:W1:Y:S01]  /*3c50*/  S2UR UR8, SR_CgaCtaId ;  /* 0x00000000000879c3 */ /* 0x000e620000008800 */
[----:B------:R-:W-:Y:S01]  /*3c60*/  ELECT P0, URZ, PT ;  /* 0x0000000000ff782f */ /* 0x000fe20003800000 */
[----:B------:R-:W-:Y:S01]  /*3c70*/  HFMA2 R0, -RZ, RZ, 0, 5.9604644775390625e-08 ;  /* 0x00000001ff007431 */ /* 0x000fe200000001ff */
[----:B------:R-:W-:-:S05]  /*3c80*/  UMOV UR4, 0x40 ;  /* 0x0000004000047882 */ /* 0x000fca0000000000 */
[----:B------:R-:W-:Y:S01]  /*3c90*/  UVIRTCOUNT.DEALLOC.SMPOOL 0x80 ;  /* 0x000000800000784c */ /* 0x000fe20000000000 */
[----:B------:R-:W-:Y:S02]  /*3ca0*/  UISETP.NE.AND UP1, UPT, UR27, URZ, UPT ;  /* 0x000000ff1b00728c */ /* 0x000fe4000bf25270 */
[----:B-1----:R-:W-:-:S09]  /*3cb0*/  ULEA UR8, UR8, UR4, 0x18 ;  /* 0x0000000408087291 */ /* 0x002fd2000f8ec0ff */
[----:B------:R1:W-:Y:S01]  /*3cc0*/  @P0 STS.U8 [UR8+0x1c], R0 ;  /* 0x00001c00ff000988 */ /* 0x0003e20008000008 */
[----:B------:R-:W-:Y:S05]  /*3cd0*/  BRA.U UP1, `(.L_x_75) ;  /* 0x0000000101a07547 */ /* 0x000fea000b800000 */
[----:B------:R-:W-:Y:S01]  /*3ce0*/  UIADD3 UR7, UPT, UPT, UR13, 0xb0, URZ ;  /* 0x000000b00d077890 */ /* 0x000fe2000fffe0ff */
[----:B------:R-:W-:-:S03]  /*3cf0*/  SHF.L.U32 R3, R9, 0x1f, RZ ;  /* 0x0000001f09037819 */ /* 0x000fc600000006ff */
[----:B------:R-:W-:-:S09]  /*3d00*/  ULEA UR4, UR20, UR7, 0x3 ;  /* 0x0000000714047291 */ /* 0x000fd2000f8e18ff */
[----:B------:R-:W2:Y:S02]  /*3d10*/  SYNCS.PHASECHK.TRANS64.TRYWAIT P0, [UR4], R3 ;  /* 0x00000003ff0075a7 */ /* 0x000ea40008001104 */
[----:B--2---:R-:W-:Y:S05]  /*3d20*/  @!P0 BRA `(.L_x_76) ;  /* 0x0000004400bc8947 */ /* 0x004fea0003800000 */
.L_x_146:
        /* <DEDUP_REMOVED lines=9> */
.L_x_148:
        /* <DEDUP_REMOVED lines=9> */
.L_x_150:
[----:B------:R-:W-:-:S04]  /*3e50*/  UIADD3 UR4, UPT, UPT, UR4, 0x1, URZ ;  /* 0x0000000104047890 */ /* 0x000fc8000fffe0ff */
[----:B------:R-:W-:-:S04]  /*3e60*/  UISETP.NE.AND UP0, UPT, UR4, 0x4, UPT ;  /* 0x000000040400788c */ /* 0x000fc8000bf05270 */
[----:B------:R-:W-:Y:S02]  /*3e70*/  USEL UR5, URZ, 0x1, UP0 ;  /* 0x00000001ff057887 */ /* 0x000fe40008000000 */
[----:B------:R-:W-:-:S04]  /*3e80*/  USEL UR4, UR4, URZ, UP0 ;  /* 0x000000ff04047287 */ /* 0x000fc80008000000 */
[----:B------:R-:W-:Y:S01]  /*3e90*/  ULEA UR4, UR4, UR7, 0x3 ;  /* 0x0000000704047291 */ /* 0x000fe2000f8e18ff */
[----:B-1----:R-:W-:-:S04]  /*3ea0*/  LOP3.LUT R3, R2, UR5, RZ, 0x3c, !PT ;  /* 0x0000000502037c12 */ /* 0x002fc8000f8e3cff */
[----:B------:R-:W-:Y:S01]  /*3eb0*/  SHF.L.U32 R3, R3, 0x1f, RZ ;  /* 0x0000001f03037819 */ /* 0x000fe200000006ff */
[----:B------:R-:W-:-:S04]  /*3ec0*/  IMAD.U32 R0, RZ, RZ, UR4 ;  /* 0x00000004ff007e24 */ /* 0x000fc8000f8e00ff */
[----:B------:R1:W2:Y:S03]  /*3ed0*/  SYNCS.PHASECHK.TRANS64.TRYWAIT P0, [R0+URZ], R3 ;  /* 0x00000003000075a7 */ /* 0x0002a600080011ff */
[----:B--2---:R-:W-:Y:S05]  /*3ee0*/  @!P0 NANOSLEEP.SYNCS 0x989680 ;  /* 0x009896800000895d */ /* 0x004fea0003900000 */
[----:B------:R-:W2:Y:S02]  /*3ef0*/  @!P0 SYNCS.PHASECHK.TRANS64 P0, [R0+URZ], R3 ;  /* 0x00000003000085a7 */ /* 0x000ea400080010ff */
[----:B--2---:R-:W-:Y:S05]  /*3f00*/  @P0 BRA `(.L_x_79) ;  /* 0x0000000000200947 */ /* 0x004fea0003800000 */
.L_x_80:
[----:B--2---:R2:W4:Y:S02]  /*3f10*/  SYNCS.PHASECHK.TRANS64.TRYWAIT P0, [R0+URZ], R3 ;  /* 0x00000003000075a7 */ /* 0x00452400080011ff */
[----:B----4-:R-:W-:Y:S05]  /*3f20*/  @!P0 NANOSLEEP.SYNCS 0x989680 ;  /* 0x009896800000895d */ /* 0x010fea0003900000 */
[----:B------:R-:W4:Y:S02]  /*3f30*/  @!P0 SYNCS.PHASECHK.TRANS64 P0, [R0+URZ], R3 ;  /* 0x00000003000085a7 */ /* 0x000f2400080010ff */
[----:B----4-:R-:W-:Y:S05]  /*3f40*/  @!P0 BRA `(.L_x_80) ;  /* 0xfffffffc00f08947 */ /* 0x010fea000383ffff */
[----:B------:R-:W-:Y:S05]  /*3f50*/  BRA `(.L_x_79) ;  /* 0x00000000000c7947 */ /* 0x000fea0003800000 */
.L_x_75:
[----:B------:R-:W-:-:S04]  /*3f60*/  UIADD3 UR4, UPT, UPT, UR13, 0xf0, URZ ;  /* 0x000000f00d047890 */ /* 0x000fc8000fffe0ff */
[----:B------:R-:W-:-:S09]  /*3f70*/  UPRMT UR4, UR28, 0x654, UR4 ;  /* 0x000006541c047896 */ /* 0x000fd20008000004 */
[----:B------:R-:W-:Y:S03]  /*3f80*/  SYNCS.ARRIVE.TRANS64.RED.A1T0 RZ, [UR4], RZ ;  /* 0x000000ffffff79a7 */ /* 0x000fe60008100404 */
.L_x_79:
[----:B-12---:R-:W-:Y:S01]  /*3f90*/  SHF.L.U32 R3, RZ, 0x1f, RZ ;  /* 0x0000001fff037819 */ /* 0x006fe200000006ff */
[----:B------:R-:W-:Y:S01]  /*3fa0*/  UIADD3 UR4, UPT, UPT, UR13, 0xf0, URZ ;  /* 0x000000f00d047890 */ /* 0x000fe2000fffe0ff */
[----:B------:R-:W-:Y:S02]  /*3fb0*/  PLOP3.LUT P0, PT, PT, PT, UP1, 0x80, 0x8 ;  /* 0x000000000008781c */ /* 0x000fe40003f0f018 */
[----:B------:R-:W1:Y:S02]  /*3fc0*/  SYNCS.PHASECHK.TRANS64.TRYWAIT P1, [UR13+0xf0], R3 ;  /* 0x0000f003ff0075a7 */ /* 0x000e64000802110d */
[----:B-1----:R-:W-:Y:S09]  /*3fd0*/  @!P1 BRA `(.L_x_81) ;  /* 0x0000004400589947 */ /* 0x002ff20003800000 */
.L_x_152:
[----:B------:R-:W-:Y:S01]  /*3fe0*/  @!UP1 UPRMT UR4, UR28, 0x654, UR4 ;  /* 0x000006541c049896 */ /* 0x000fe20008000004 */
[----:B------:R-:W-:Y:S01]  /*3ff0*/  UMOV UR5, 0xffff ;  /* 0x0000ffff00057882 */ /* 0x000fe20000000000 */
[----:B------:R-:W-:-:S07]  /*4000*/  UMOV UR6, 0x1 ;  /* 0x0000000100067882 */ /* 0x000fce0000000000 */
[----:B------:R-:W-:Y:S01]  /*4010*/  @!P0 SYNCS.ARRIVE.TRANS64.RED.A1T0 RZ, [UR4], RZ ;  /* 0x000000ffffff89a7 */ /* 0x000fe20008100404 */
[----:B------:R-:W-:Y:S01]  /*4020*/  NOP ;  /* 0x0000000000007918 */ /* 0x000fe20000000000 */
[----:B-1----:R-:W1:Y:S01]  /*4030*/  LDS R0, [UR8+0x14] ;  /* 0x00001408ff007984 */ /* 0x002e620008000800 */
[----:B------:R-:W-:-:S04]  /*4040*/  ULOP3.LUT UR4, UR26, 0xffff, URZ, 0xc0, !UPT ;  /* 0x0000ffff1a047892 */ /* 0x000fc8000f8ec0ff */
[----:B------:R-:W-:-:S04]  /*4050*/  USHF.R.U32.HI UR4, URZ, 0x5, UR4 ;  /* 0x00000005ff047899 */ /* 0x000fc80008011604 */
[----:B------:R-:W-:Y:S02]  /*4060*/  USHF.L.U32 UR5, UR5, UR4, URZ ;  /* 0x0000000405057299 */ /* 0x000fe400080006ff */
[----:B------:R-:W-:-:S04]  /*4070*/  USHF.L.U32 UR4, UR6, UR4, URZ ;  /* 0x0000000406047299 */ /* 0x000fc800080006ff */
[----:B-1----:R-:W-:-:S04]  /*4080*/  LOP3.LUT R0, R0, UR5, RZ, 0xc0, !PT ;  /* 0x0000000500007c12 */ /* 0x002fc8000f8ec0ff */
[----:B------:R-:W-:-:S13]  /*4090*/  ISETP.NE.AND P0, PT, R0, UR5, PT ;  /* 0x0000000500007c0c */ /* 0x000fda000bf05270 */
[----:B------:R-:W-:Y:S05]  /*40a0*/  @P0 BRA `(.L_x_82) ;  /* 0x0000000000580947 */ /* 0x000fea0003800000 */
[----:B------:R-:W1:Y:S02]  /*40b0*/  LDS R0, [UR8+0x18] ;  /* 0x00001808ff007984 */ /* 0x000e640008000800 */
[----:B-1----:R-:W-:-:S04]  /*40c0*/  LOP3.LUT R0, R0, UR4, RZ, 0xc0, !PT ;  /* 0x0000000400007c12 */ /* 0x002fc8000f8ec0ff */
[----:B------:R-:W-:-:S13]  /*40d0*/  ISETP.NE.AND P0, PT, R0, UR4, PT ;  /* 0x0000000400007c0c */ /* 0x000fda000bf05270 */
[----:B------:R-:W-:Y:S05]  /*40e0*/  @P0 BRA `(.L_x_83) ;  /* 0x00000000003c0947 */ /* 0x000fea0003800000 */
[----:B------:R-:W1:Y:S01]  /*40f0*/  S2R R2, SR_LANEID ;  /* 0x0000000000027919 */ /* 0x000e620000000000 */
[----:B------:R-:W-:Y:S01]  /*4100*/  ULOP3.LUT UR5, URZ, UR5, URZ, 0x33, !UPT ;  /* 0x00000005ff057292 */ /* 0x000fe2000f8e33ff */
[----:B------:R-:W-:Y:S01]  /*4110*/  LOP3.LUT R4, RZ, UR4, RZ, 0x33, !PT ;  /* 0x00000004ff047c12 */ /* 0x000fe2000f8e33ff */
[----:B------:R-:W-:Y:S02]  /*4120*/  VOTEU.ANY UR4, UPT, PT ;  /* 0x0000000000047886 */ /* 0x000fe400038e0100 */
[----:B------:R-:W-:Y:S01]  /*4130*/  UFLO.U32 UR4, UR4 ;  /* 0x00000004000472bd */ /* 0x000fe200080e0000 */
[----:B------:R-:W2:Y:S01]  /*4140*/  REDUX UR6, R4 ;  /* 0x00000000040673c4 */ /* 0x000ea20000000000 */
[----:B------:R-:W-:-:S06]  /*4150*/  IMAD.U32 R0, RZ, RZ, UR5 ;  /* 0x00000005ff007e24 */ /* 0x000fcc000f8e00ff */
[----:B------:R4:W-:Y:S01]  /*4160*/  UTCATOMSWS.AND URZ, UR5 ;  /* 0x0000000500ff79e3 */ /* 0x0009e20008000000 */
[----:B------:R-:W3:Y:S01]  /*4170*/  REDUX UR7, R0 ;  /* 0x00000000000773c4 */ /* 0x000ee20000000000 */
[----:B-1----:R-:W-:Y:S01]  /*4180*/  ISETP.EQ.U32.AND P0, PT, R2, UR4, PT ;  /* 0x0000000402007c0c */ /* 0x002fe2000bf02070 */
[----:B--2---:R-:W-:Y:S01]  /*4190*/  IMAD.U32 R2, RZ, RZ, UR6 ;  /* 0x00000006ff027e24 */ /* 0x004fe2000f8e00ff */
[----:B---3--:R-:W-:-:S11]  /*41a0*/  MOV R3, UR7 ;  /* 0x0000000700037c02 */ /* 0x008fd60008000f00 */
[----:B------:R4:W-:Y:S04]  /*41b0*/  @P0 ATOMS.AND RZ, [UR8+0x14], R3 ;  /* 0x00001403ffff098c */ /* 0x0009e8000a800008 */
[----:B------:R4:W-:Y:S01]  /*41c0*/  @P0 ATOMS.AND RZ, [UR8+0x18], R2 ;  /* 0x00001802ffff098c */ /* 0x0009e2000a800008 */
[----:B------:R-:W-:Y:S05]  /*41d0*/  BRA `(.L_x_84) ;  /* 0x0000000000147947 */ /* 0x000fea0003800000 */
.L_x_83:
[----:B------:R-:W-:Y:S02]  /*41e0*/  MOV R2, 0x4200 ;  /* 0x0000420000027802 */ /* 0x000fe40000000f00 */
[----:B---3-5:R-:W-:Y:S05]  /*41f0*/  CALL.REL.NOINC `($__internal_0_$__cuda_sm10x_tcgen05_guardrail_trap_col_being_dealloced_not_returned_by_alloc) ;  /* 0x0000004400ac7944 */ /* 0x028fea0003c00000 */
[----:B------:R-:W-:Y:S05]  /*4200*/  BRA `(.L_x_84) ;  /* 0x0000000000087947 */ /* 0x000fea0003800000 */
.L_x_82:
[----:B------:R-:W-:Y:S02]  /*4210*/  MOV R2, 0x4230 ;  /* 0x0000423000027802 */ /* 0x000fe40000000f00 */
[----:B---3-5:R-:W-:Y:S05]  /*4220*/  CALL.REL.NOINC `($__internal_2_$__cuda_sm10x_tcgen05_guardrail_trap_unallocated_columns_being_dealloced) ;  /* 0x0000004400b87944 */ /* 0x028fea0003c00000 */
.L_x_84:
[----:B------:R-:W-:Y:S01]  /*4230*/  NOP ;  /* 0x0000000000007918 */ /* 0x000fe20000000000 */
[----:B----4-:R-:W-:Y:S05]  /*4240*/  EXIT ;  /* 0x000000000000794d */ /* 0x010fea0003800000 */
.L_x_55:
[----:B------:R-:W-:-:S09]  /*4250*/  UISETP.NE.OR UP0, UPT, UR25, 0x3, !UP3 ;  /* 0x000000031900788c */ /* 0x000fd2000df05670 */
[----:B------:R-:W-:Y:S05]  /*4260*/  BRA.U UP0, `(.L_x_85) ;  /* 0x0000000d00b47547 */ /* 0x000fea000b800000 */
[----:B------:R-:W1:Y:S01]  /*4270*/  LDCU UR31, c[0x0][0x370] ;  /* 0x00006e00ff1f77ac */ /* 0x000e620008000800 */
[----:B------:R-:W2:Y:S01]  /*4280*/  LDC.64 R16, c[0x0][0x348] ;  /* 0x0000d200ff107b82 */ /* 0x000ea20000000a00 */
[----:B------:R-:W-:Y:S02]  /*4290*/  HFMA2 R13, -RZ, RZ, 0, 0 ;  /* 0x00000000ff0d7431 */ /* 0x000fe400000001ff */
[----:B------:R-:W-:Y:S01]  /*42a0*/  IMAD.MOV.U32 R15, RZ, RZ, 0x1 ;  /* 0x00000001ff0f7424 */ /* 0x000fe200078e00ff */
[----:B------:R-:W1:Y:S01]  /*42b0*/  LDCU.128 UR32, c[0x0][0xb10] ;  /* 0x00016200ff2077ac */ /* 0x000e620008000c00 */
[----:B------:R-:W-:Y:S01]  /*42c0*/  IMAD.MOV.U32 R14, RZ, RZ, RZ ;  /* 0x000000ffff0e7224 */ /* 0x000fe200078e00ff */
[----:B------:R-:W-:Y:S01]  /*42d0*/  MOV R7, 0x1000 ;  /* 0x0000100000077802 */ /* 0x000fe20000000f00 */
[----:B------:R-:W3:Y:S01]  /*42e0*/  LDCU UR30, c[0x0][0x374] ;  /* 0x00006e80ff1e77ac */ /* 0x000ee20008000800 */
[----:B------:R-:W4:Y:S01]  /*42f0*/  LDC.64 R2, c[0x0][0x888] ;  /* 0x00022200ff027b82 */ /* 0x000f220000000a00 */
[----:B------:R-:W3:Y:S01]  /*4300*/  LDCU UR15, c[0x0][0xb0c] ;  /* 0x00016180ff0f77ac */ /* 0x000ee20008000800 */
[----:B------:R-:W2:Y:S06]  /*4310*/  LDCU UR40, c[0x0][0xb20] ;  /* 0x00016400ff2877ac */ /* 0x000eac0008000800 */
[----:B------:R-:W4:Y:S01]  /*4320*/  LDC.64 R4, c[0x0][0x890] ;  /* 0x00022400ff047b82 */ /* 0x000f220000000a00 */
[----:B------:R-:W2:Y:S01]  /*4330*/  LDCU UR4, c[0x0][0xb30] ;  /* 0x00016600ff0477ac */ /* 0x000ea20008000800 */
[----:B------:R-:W-:Y:S01]  /*4340*/  UMOV UR21, 0x400 ;  /* 0x0000040000157882 */ /* 0x000fe20000000000 */
[----:B-1----:R-:W-:-:S02]  /*4350*/  UIMAD.WIDE.U32 UR6, UR31, UR32, URZ ;  /* 0x000000201f0672a5 */ /* 0x002fc4000f8e00ff */
[----:B---3--:R-:W-:Y:S02]  /*4360*/  UIMAD.WIDE.U32 UR8, UR30, UR35, URZ ;  /* 0x000000231e0872a5 */ /* 0x008fe4000f8e00ff */
[----:B------:R-:W-:Y:S02]  /*4370*/  ULEA UR21, UR46, UR21, 0x18 ;  /* 0x000000152e157291 */ /* 0x000fe4000f8ec0ff */
[----:B------:R-:W-:Y:S02]  /*4380*/  UPLOP3.LUT UP3, UPT, UPT, UPT, UPT, 0x40, 0x4 ;  /* 0x000000000004789c */ /* 0x000fe40003f6e870 */
[----:B------:R-:W-:Y:S01]  /*4390*/  UIADD3 UR37, UPT, UPT, UR21, 0x48, URZ ;  /* 0x0000004815257890 */ /* 0x000fe2000fffe0ff */
[----:B------:R-:W-:Y:S01]  /*43a0*/  UMOV UR6, UR7 ;  /* 0x0000000700067c82 */ /* 0x000fe20008000000 */
[----:B------:R-:W-:Y:S01]  /*43b0*/  UMOV UR38, UR9 ;  /* 0x0000000900267c82 */ /* 0x000fe20008000000 */
[----:B------:R-:W-:Y:S02]  /*43c0*/  UISETP.GE.AND UP0, UPT, UR42, 0x1, UPT ;  /* 0x000000012a00788c */ /* 0x000fe4000bf06270 */
[----:B------:R-:W-:Y:S01]  /*43d0*/  UISETP.NE.AND UP4, UPT, UR42, 0x1, UPT ;  /* 0x000000012a00788c */ /* 0x000fe2000bf85270 */
[----:B------:R-:W1:Y:S01]  /*43e0*/  LDCU.64 UR22, c[0x0][0xb28] ;  /* 0x00016500ff1677ac */ /* 0x000e620008000a00 */
[----:B------:R-:W-:-:S02]  /*43f0*/  UISETP.NE.AND UP6, UPT, UR15, 0x1, UPT ;  /* 0x000000010f00788c */ /* 0x000fc4000bfc5270 */
[----:B------:R-:W-:Y:S02]  /*4400*/  UISETP.NE.AND UP5, UPT, UR34, 0x1, UPT ;  /* 0x000000012200788c */ /* 0x000fe4000bfa5270 */
[----:B------:R-:W-:Y:S02]  /*4410*/  UIADD3 UR25, UPT, UPT, UR21, 0x40, URZ ;  /* 0x0000004015197890 */ /* 0x000fe4000fffe0ff */
[----:B------:R-:W-:Y:S02]  /*4420*/  UPRMT UR37, UR46, 0x654, UR37 ;  /* 0x000006542e257896 */ /* 0x000fe40008000025 */
[----:B------:R-:W-:Y:S02]  /*4430*/  USHF.R.U32.HI UR39, URZ, UR33, UR6 ;  /* 0x00000021ff277299 */ /* 0x000fe40008011606 */
[----:B--2---:R-:W-:Y:S02]  /*4440*/  USHF.R.U32.HI UR38, URZ, UR40, UR38 ;  /* 0x00000028ff267299 */ /* 0x004fe40008011626 */
[----:B------:R-:W-:-:S11]  /*4450*/  UISETP.NE.AND UP2, UPT, UR4, 0x1, UPT ;  /* 0x000000010400788c */ /* 0x000fd6000bf45270 */
.L_x_94:
[C---:B------:R-:W-:Y:S02]  /*4460*/  LEA R12, R14.reuse, UR21, 0x3 ;  /* 0x000000150e0c7c11 */ /* 0x040fe4000f8e18ff */
[----:B------:R-:W-:Y:S02]  /*4470*/  SHF.L.U32 R9, R13, 0x1f, RZ ;  /* 0x0000001f0d097819 */ /* 0x000fe400000006ff */
[----:B------:R-:W-:Y:S02]  /*4480*/  LEA R10, R14, UR21, 0x4 ;  /* 0x000000150e0a7c11 */ /* 0x000fe4000f8e20ff */
[----:B------:R-:W2:Y:S02]  /*4490*/  SYNCS.PHASECHK.TRANS64.TRYWAIT P0, [R12+URZ+0x70], R9 ;  /* 0x000070090c0075a7 */ /* 0x000ea400080011ff */
[----:B--23--:R-:W-:Y:S05]  /*44a0*/  @!P0 BRA `(.L_x_86) ;  /* 0x00000040003c8947 */ /* 0x00cfea0003800000 */
.L_x_153:
[----:B--2---:R-:W2:Y:S01]  /*44b0*/  LDS.128 R8, [R10+0x100] ;  /* 0x000100000a087984 */ /* 0x004ea20000000c00 */
[----:B------:R-:W-:Y:S01]  /*44c0*/  UISETP.GE.AND UP0, UPT, UR42, 0x1, UPT ;  /* 0x000000012a00788c */ /* 0x000fe2000bf06270 */
[----:B------:R-:W-:Y:S01]  /*44d0*/  @!PT LDS RZ, [RZ] ;  /* 0x00000000fffff984 */ /* 0x000fe20000000800 */
[----:B------:R-:W-:Y:S01]  /*44e0*/  @!PT LDS RZ, [RZ] ;  /* 0x00000000fffff984 */ /* 0x000fe20000000800 */
[----:B------:R-:W-:Y:S01]  /*44f0*/  @!PT LDS RZ, [RZ] ;  /* 0x00000000fffff984 */ /* 0x000fe20000000800 */
[----:B------:R-:W-:Y:S01]  /*4500*/  @!PT LDS RZ, [RZ] ;  /* 0x00000000fffff984 */ /* 0x000fe20000000800 */
[----:B------:R3:W-:Y:S06]  /*4510*/  MEMBAR.ALL.CTA ;  /* 0x0000000000007992 */ /* 0x0007ec0000008000 */
[----:B---3--:R-:W3:Y:S01]  /*4520*/  FENCE.VIEW.ASYNC.S ;  /* 0x00000000000073c6 */ /* 0x008ee20000000000 */
[----:B--2---:R-:W-:Y:S11]  /*4530*/  LOP3.LUT P0, RZ, R10, 0x1, RZ, 0xc0, !PT ;  /* 0x000000010aff7812 */ /* 0x004ff6000780c0ff */
[----:B------:R-:W-:Y:S02]  /*4540*/  @!UPT UIADD3 URZ, UPT, UPT, URZ, URZ, URZ ;  /* 0x000000fffffff290 */ /* 0x000fe4000fffe0ff */
[----:B---3--:R-:W-:Y:S01]  /*4550*/  VOTEU.ANY UP1, P0 ;  /* 0x0000000000ff7886 */ /* 0x008fe20000020100 */
[----:B------:R-:W-:Y:S11]  /*4560*/  PLOP3.LUT P0, PT, PT, PT, UP1, 0x80, 0x8 ;  /* 0x000000000008781c */ /* 0x000ff60003f0f018 */
[----:B------:R-:W-:Y:S02]  /*4570*/  @!UPT UIADD3 URZ, UPT, UPT, URZ, URZ, URZ ;  /* 0x000000fffffff290 */ /* 0x000fe4000fffe0ff */
[----:B------:R-:W-:Y:S02]  /*4580*/  @P0 SHF.R.U32.HI R0, RZ, 0x10, R9 ;  /* 0x00000010ff000819 */ /* 0x000fe40000011609 */
[----:B------:R-:W-:Y:S02]  /*4590*/  @P0 MOV R6, R8 ;  /* 0x0000000800060202 */ /* 0x000fe40000000f00 */
[----:B------:R-:W-:Y:S01]  /*45a0*/  @P0 R2UR UR4, R0 ;  /* 0x00000000000402ca */ /* 0x000fe200000e0000 */
[----:B------:R-:W-:Y:S01]  /*45b0*/  VIADD R0, R12, 0x80 ;  /* 0x000000800c007836 */ /* 0x000fe20000000000 */
[----:B------:R-:W-:Y:S02]  /*45c0*/  @P0 LOP3.LUT R8, R9, 0xffff, RZ, 0xc0, !PT ;  /* 0x0000ffff09080812 */ /* 0x000fe400078ec0ff */
[----:B------:R-:W-:Y:S02]  /*45d0*/  @P0 R2UR UR6, R6 ;  /* 0x00000000060602ca */ /* 0x000fe400000e0000 */
[----:B------:R-:W-:Y:S02]  /*45e0*/  PRMT R0, RZ, 0x654, R0 ;  /* 0x00000654ff007816 */ /* 0x000fe40000000000 */
[----:B------:R-:W-:Y:S02]  /*45f0*/  @P0 R2UR UR5, R8 ;  /* 0x00000000080502ca */ /* 0x000fe400000e0000 */
[----:B------:R2:W-:Y:S03]  /*4600*/  SYNCS.ARRIVE.TRANS64.RED.A1T0 RZ, [R0+URZ], RZ ;  /* 0x000000ff00ff79a7 */ /* 0x0005e600081004ff */
[----:B------:R-:W-:Y:S04]  /*4610*/  @UP1 UMOV UR29, UR4 ;  /* 0x00000004001d1c82 */ /* 0x000fe80008000000 */
[----:B------:R-:W-:Y:S04]  /*4620*/  @UP1 UMOV UR14, UR6 ;  /* 0x00000006000e1c82 */ /* 0x000fe80008000000 */
[----:B------:R-:W-:Y:S01]  /*4630*/  @UP1 UMOV UR13, UR5 ;  /* 0x00000005000d1c82 */ /* 0x000fe20008000000 */
[----:B------:R-:W-:Y:S05]  /*4640*/  BRA.U !UP0, `(.L_x_87) ;  /* 0x0000000108a47547 */ /* 0x000fea000b800000 */
[----:B------:R-:W-:Y:S02]  /*4650*/  UIMAD.WIDE.U32 UR8, UR13, UR35, URZ ;  /* 0x000000230d0872a5 */ /* 0x000fe4000f8e00ff */
[----:B------:R-:W-:Y:S02]  /*4660*/  UIMAD.WIDE.U32 UR10, UR14, UR32, URZ ;  /* 0x000000200e0a72a5 */ /* 0x000fe4000f8e00ff */
[----:B------:R-:W-:Y:S02]  /*4670*/  USEL UR4, UR30, UR38, !UP5 ;  /* 0x000000261e047287 */ /* 0x000fe4000e800000 */
[----:B------:R-:W-:Y:S02]  /*4680*/  USEL UR7, UR31, UR39, !UP6 ;  /* 0x000000271f077287 */ /* 0x000fe4000f000000 */
[----:B-1----:R-:W-:Y:S02]  /*4690*/  UIMAD.WIDE.U32 UR16, UR4, UR22, URZ ;  /* 0x00000016041072a5 */ /* 0x002fe4000f8e00ff */
[----:B------:R-:W-:Y:S01]  /*46a0*/  UIMAD.WIDE.U32 UR18, UR7, UR22, URZ ;  /* 0x00000016071272a5 */ /* 0x000fe2000f8e00ff */
[----:B------:R-:W-:Y:S02]  /*46b0*/  UMOV UR5, UR9 ;  /* 0x0000000900057c82 */ /* 0x000fe40008000000 */
[----:B------:R-:W-:Y:S03]  /*46c0*/  USHF.R.U32.HI UR6, URZ, UR40, UR5 ;  /* 0x00000028ff067299 */ /* 0x000fe60008011605 */
[----:B------:R-:W-:Y:S01]  /*46d0*/  UMOV UR5, UR11 ;  /* 0x0000000b00057c82 */ /* 0x000fe20008000000 */
[----:B------:R-:W-:Y:S02]  /*46e0*/  USEL UR6, UR13, UR6, !UP5 ;  /* 0x000000060d067287 */ /* 0x000fe4000e800000 */
[----:B------:R-:W-:Y:S02]  /*46f0*/  USHF.R.U32.HI UR8, URZ, UR33, UR5 ;  /* 0x00000021ff087299 */ /* 0x000fe40008011605 */
[----:B------:R-:W-:Y:S01]  /*4700*/  UIMAD.WIDE.U32 UR10, UR6, UR22, URZ ;  /* 0x00000016060a72a5 */ /* 0x000fe2000f8e00ff */
[----:B------:R-:W-:Y:S02]  /*4710*/  UMOV UR5, UR17 ;  /* 0x0000001100057c82 */ /* 0x000fe40008000000 */
[----:B------:R-:W-:Y:S03]  /*4720*/  @UP4 USHF.R.U32.HI UR4, URZ, UR23, UR5 ;  /* 0x00000017ff044299 */ /* 0x000fe60008011605 */
[----:B------:R-:W-:Y:S01]  /*4730*/  UMOV UR5, UR19 ;  /* 0x0000001300057c82 */ /* 0x000fe20008000000 */
[----:B------:R-:W-:Y:S02]  /*4740*/  UIMAD UR4, UR42, UR4, URZ ;  /* 0x000000042a0472a4 */ /* 0x000fe4000f8e02ff */
[----:B------:R-:W-:Y:S02]  /*4750*/  @UP4 USHF.R.U32.HI UR7, URZ, UR23, UR5 ;  /* 0x00000017ff074299 */ /* 0x000fe40008011605 */
[----:B------:R-:W-:Y:S02]  /*4760*/  USEL UR5, UR14, UR8, !UP6 ;  /* 0x000000080e057287 */ /* 0x000fe4000f000000 */
[----:B------:R-:W-:Y:S02]  /*4770*/  UIMAD UR8, UR42, UR7, URZ ;  /* 0x000000072a0872a4 */ /* 0x000fe4000f8e02ff */
[----:B------:R-:W-:Y:S03]  /*4780*/  UISETP.GE.AND UP0, UPT, UR6, UR4, UPT ;  /* 0x000000040600728c */ /* 0x000fe6000bf06270 */
[----:B------:R-:W-:Y:S01]  /*4790*/  UMOV UR4, UR11 ;  /* 0x0000000b00047c82 */ /* 0x000fe20008000000 */
[----:B------:R-:W-:Y:S02]  /*47a0*/  UISETP.GE.OR UP0, UPT, UR5, UR8, UP0 ;  /* 0x000000080500728c */ /* 0x000fe40008706670 */
[----:B------:R-:W-:Y:S02]  /*47b0*/  USHF.R.U32.HI UR4, URZ, UR23, UR4 ;  /* 0x00000017ff047299 */ /* 0x000fe40008011604 */
[----:B------:R-:W-:Y:S02]  /*47c0*/  UIMAD.WIDE.U32 UR8, UR5, UR22, URZ ;  /* 0x00000016050872a5 */ /* 0x000fe4000f8e00ff */
[----:B------:R-:W-:Y:S04]  /*47d0*/  USEL UR10, UR6, UR4, !UP4 ;  /* 0x00000004060a7287 */ /* 0x000fe8000e000000 */
[----:B------:R-:W-:Y:S01]  /*47e0*/  UIADD3 UR11, UPT, UPT, -UR10, URZ, URZ ;  /* 0x000000ff0a0b7290 */ /* 0x000fe2000fffe1ff */
[----:B------:R-:W-:Y:S02]  /*47f0*/  @!UP0 UMOV UR4, UR9 ;  /* 0x0000000900048c82 */ /* 0x000fe40008000000 */
[----:B------:R-:W-:Y:S02]  /*4800*/  @!UP0 USHF.R.U32.HI UR4, URZ, UR23, UR4 ;  /* 0x00000017ff048299 */ /* 0x000fe40008011604 */
[----:B------:R-:W-:Y:S02]  /*4810*/  UIMAD UR8, UR42, UR11, UR6 ;  /* 0x0000000b2a0872a4 */ /* 0x000fe4000f8e0206 */
[----:B------:R-:W-:Y:S04]  /*4820*/  @!UP0 USEL UR4, UR5, UR4, !UP4 ;  /* 0x0000000405048287 */ /* 0x000fe8000e000000 */
[----:B------:R-:W-:Y:S02]  /*4830*/  @!UP0 UIMAD UR8, UR7, UR8, UR4 ;  /* 0x00000008070882a4 */ /* 0x000fe4000f8e0204 */
[----:B------:R-:W-:Y:S02]  /*4840*/  @!UP0 UIADD3 UR9, UPT, UPT, UR10, -UR4, URZ ;  /* 0x800000040a098290 */ /* 0x000fe4000fffe0ff */
[----:B------:R-:W-:Y:S02]  /*4850*/  UIADD3 UR4, UPT, UPT, -UR5, URZ, URZ ;  /* 0x000000ff05047290 */ /* 0x000fe4000fffe1ff */
[----:B------:R-:W-:Y:S02]  /*4860*/  UIADD3 UR7, UPT, UPT, -UR6, URZ, URZ ;  /* 0x000000ff06077290 */ /* 0x000fe4000fffe1ff */
[----:B------:R-:W-:Y:S02]  /*4870*/  @!UP0 UIMAD UR6, UR9, UR42, UR5 ;  /* 0x0000002a090682a4 */ /* 0x000fe4000f8e0205 */
[----:B------:R-:W-:Y:S02]  /*4880*/  UIMAD UR14, UR15, UR4, UR14 ;  /* 0x000000040f0e72a4 */ /* 0x000fe4000f8e020e */
[----:B------:R-:W-:Y:S01]  /*4890*/  UIMAD UR4, UR34, UR7, UR13 ;  /* 0x00000007220472a4 */ /* 0x000fe2000f8e020d */
[----:B------:R-:W-:Y:S02]  /*48a0*/  @!UP0 UMOV UR5, UR8 ;  /* 0x0000000800058c82 */ /* 0x000fe40008000000 */
[----:B------:R-:W-:Y:S02]  /*48b0*/  UIMAD UR14, UR5, UR15, UR14 ;  /* 0x0000000f050e72a4 */ /* 0x000fe4000f8e020e */
[----:B------:R-:W-:Y:S11]  /*48c0*/  UIMAD UR13, UR6, UR34, UR4 ;  /* 0x00000022060d72a4 */ /* 0x000ff6000f8e0204 */
[----:B------:R-:W-:Y:S01]  /*48d0*/  @!UPT UIADD3 URZ, UPT, UPT, URZ, URZ, URZ ;  /* 0x000000fffffff290 */ /* 0x000fe2000fffe0ff */
.L_x_87:
[----:B------:R-:W3:Y:S01]  /*48e0*/  @!UP2 LDCU.128 UR8, c[0x0][0xb10] ;  /* 0x00016200ff08a7ac */ /* 0x000ee20008000c00 */
[C---:B----4-:R-:W-:Y:S02]  /*48f0*/  ISETP.NE.U32.AND P1, PT, R4.reuse, RZ, PT ;  /* 0x000000ff0400720c */ /* 0x050fe40003f25070 */
[----:B------:R-:W-:Y:S02]  /*4900*/  ISETP.NE.U32.AND P0, PT, R4, RZ, PT ;  /* 0x000000ff0400720c */ /* 0x000fe40003f05070 */
[C---:B------:R-:W-:Y:S02]  /*4910*/  ISETP.NE.AND.EX P1, PT, R5.reuse, RZ, PT, P1 ;  /* 0x000000ff0500720c */ /* 0x040fe40003f25310 */
[----:B------:R-:W-:Y:S01]  /*4920*/  ISETP.NE.AND.EX P0, PT, R5, RZ, PT, P0 ;  /* 0x000000ff0500720c */ /* 0x000fe20003f05300 */
[----:B------:R-:W4:Y:S01]  /*4930*/  @!UP2 LDCU UR5, c[0x0][0xb0c] ;  /* 0x00016180ff05a7ac */ /* 0x000f220008000800 */
[----:B------:R-:W-:Y:S01]  /*4940*/  SHF.L.U32 R9, R15, 0x1f, RZ ;  /* 0x0000001f0f097819 */ /* 0x000fe200000006ff */
[----:B------:R-:W-:Y:S02]  /*4950*/  USHF.L.U32 UR26, UR24, 0x7, URZ ;  /* 0x00000007181a7899 */ /* 0x000fe400080006ff */
[----:B------:R-:W-:Y:S02]  /*4960*/  USHF.L.U32 UR27, UR20, 0x6, URZ ;  /* 0x00000006141b7899 */ /* 0x000fe400080006ff */
[----:B---3--:R-:W-:Y:S07]  /*4970*/  UIMAD.WIDE.U32 UR6, UR14, UR8, URZ ;  /* 0x000000080e0672a5 */ /* 0x008fee000f8e00ff */
[----:B------:R-:W-:Y:S01]  /*4980*/  @!UP2 UMOV UR4, UR7 ;  /* 0x000000070004ac82 */ /* 0x000fe20008000000 */
[----:B----4-:R-:W-:Y:S02]  /*4990*/  @!UP2 UISETP.NE.AND UP0, UPT, UR5, 0x1, UPT ;  /* 0x000000010500a88c */ /* 0x010fe4000bf05270 */
[----:B------:R-:W-:Y:S02]  /*49a0*/  @!UP2 USHF.R.U32.HI UR4, URZ, UR9, UR4 ;  /* 0x00000009ff04a299 */ /* 0x000fe40008011604 */
[----:B------:R-:W-:Y:S02]  /*49b0*/  UIMAD.WIDE.U32 UR6, UR13, UR11, URZ ;  /* 0x0000000b0d0672a5 */ /* 0x000fe4000f8e00ff */
[----:B------:R-:W-:Y:S02]  /*49c0*/  @!UP2 USEL UR8, UR14, UR4, !UP0 ;  /* 0x000000040e08a287 */ /* 0x000fe4000c000000 */
[----:B------:R-:W-:Y:S03]  /*49d0*/  @!UP2 UISETP.NE.AND UP0, UPT, UR10, 0x1, UPT ;  /* 0x000000010a00a88c */ /* 0x000fe6000bf05270 */
[----:B------:R-:W-:Y:S02]  /*49e0*/  @!UP2 UMOV UR6, UR7 ;  /* 0x000000070006ac82 */ /* 0x000fe40008000000 */
[----:B------:R-:W3:Y:S02]  /*49f0*/  @!UP2 LDCU UR4, c[0x0][0xb20] ;  /* 0x00016400ff04a7ac */ /* 0x000ee40008000800 */
[----:B---3--:R-:W-:Y:S04]  /*4a00*/  @!UP2 USHF.R.U32.HI UR6, URZ, UR4, UR6 ;  /* 0x00000004ff06a299 */ /* 0x008fe80008011606 */
[----:B------:R-:W-:Y:S04]  /*4a10*/  @!UP2 USEL UR6, UR13, UR6, !UP0 ;  /* 0x000000060d06a287 */ /* 0x000fe8000c000000 */
[----:B------:R-:W-:Y:S02]  /*4a20*/  @!UP2 UIADD3 UR4, UPT, UPT, -UR8, UR6, URZ ;  /* 0x000000060804a290 */ /* 0x000fe4000fffe1ff */
[----:B------:R-:W-:Y:S02]  /*4a30*/  @!UP2 UIADD3 UR6, UPT, UPT, UR8, -UR6, URZ ;  /* 0x800000060806a290 */ /* 0x000fe4000fffe0ff */
[----:B------:R-:W-:Y:S02]  /*4a40*/  @!UP2 UIMAD UR14, UR4, UR5, UR14 ;  /* 0x00000005040ea2a4 */ /* 0x000fe4000f8e020e */
[----:B------:R-:W-:Y:S01]  /*4a50*/  @!UP2 UIMAD UR13, UR6, UR10, UR13 ;  /* 0x0000000a060da2a4 */ /* 0x000fe2000f8e020d */
[----:B------:R-:W-:Y:S11]  /*4a60*/  BRA.U UP3, `(.L_x_88) ;  /* 0x0000000103107547 */ /* 0x000ff6000b800000 */
[----:B--2---:R-:W-:Y:S04]  /*4a70*/  MOV R0, UR41 ;  /* 0x0000002900007c02 */ /* 0x004fe80008000f00 */
[----:B------:R-:W-:Y:S04]  /*4a80*/  SHF.L.U32 R11, R0, 0x1f, RZ ;  /* 0x0000001f000b7819 */ /* 0x000fe800000006ff */
[----:B------:R-:W2:Y:S02]  /*4a90*/  SYNCS.PHASECHK.TRANS64.TRYWAIT P2, [UR21+0x68], R11 ;  /* 0x0000680bff0075a7 */ /* 0x000ea40008041115 */
[----:B--2---:R-:W-:Y:S05]  /*4aa0*/  @!P2 BRA `(.L_x_89) ;  /* 0x0000003800d0a947 */ /* 0x004fea0003800000 */
.L_x_88:
[----:B------:R-:W-:Y:S05]  /*4ab0*/  @!P1 BRA `(.L_x_90) ;  /* 0x0000000000309947 */ /* 0x000fea0003800000 */
[----:B------:R-:W-:Y:S01]  /*4ac0*/  ISETP.NE.U32.AND P1, PT, R2, RZ, PT ;  /* 0x000000ff0200720c */ /* 0x000fe20003f25070 */
[----:B------:R-:W3:Y:S01]  /*4ad0*/  LDCU.64 UR4, c[0x0][0x358] ;  /* 0x00006b00ff0477ac */ /* 0x000ee20008000a00 */
[----:B------:R-:W-:Y:S02]  /*4ae0*/  IMAD.MOV.U32 R86, RZ, RZ, 0x1 ;  /* 0x00000001ff567424 */ /* 0x000fe400078e00ff */
[----:B------:R-:W-:Y:S11]  /*4af0*/  ISETP.NE.AND.EX P1, PT, R3, RZ, PT, P1 ;  /* 0x000000ff0300720c */ /* 0x000ff60003f25310 */
[----:B------:R-:W-:Y:S02]  /*4b00*/  @!UPT UIADD3 URZ, UPT, UPT, URZ, URZ, URZ ;  /* 0x000000fffffff290 */ /* 0x000fe4000fffe0ff */
[----:B--2---:R-:W2:Y:S01]  /*4b10*/  @P1 LDC.64 R10, c[0x0][0x888] ;  /* 0x00022200ff0a1b82 */ /* 0x004ea20000000a00 */
[----:B------:R-:W-:Y:S04]  /*4b20*/  @P1 IMAD R0, R4, UR36, RZ ;  /* 0x0000002404001c24 */ /* 0x000fe8000f8e02ff */
[----:B--2---:R-:W-:Y:S04]  /*4b30*/  @P1 IMAD.WIDE R10, R0, 0x4, R10 ;  /* 0x00000004000a1825 */ /* 0x004fe800078e020a */
[----:B------:R-:W-:Y:S01]  /*4b40*/  HFMA2 R0, -RZ, RZ, 0, 5.9604644775390625e-08 ;  /* 0x00000001ff007431 */ /* 0x000fe200000001ff */
[----:B---3-5:R3:W5:Y:S04]  /*4b50*/  @P1 LDG.E R41, desc[UR4][R10.64] ;  /* 0x000000040a291981 */ /* 0x028768000c1e1900 */
[----:B------:R-:W-:Y:S01]  /*4b60*/  @!P1 PRMT R86, R0, 0x7610, R86 ;  /* 0x0000761000569816 */ /* 0x000fe20000000056 */
[----:B---3--:R-:W4:Y:S06]  /*4b70*/  @!P1 LDC R41, c[0x0][0x880] ;  /* 0x00022000ff299b82 */ /* 0x008f2c0000000800 */
.L_x_90:
[----:B----45:R-:W-:Y:S01]  /*4b80*/  @!P0 FSETP.EQ.AND P1, PT, R41, RZ, PT ;  /* 0x000000ff2900820b */ /* 0x030fe20003f22000 */
[----:B------:R-:W-:Y:S01]  /*4b90*/  @!UPT UIADD3 URZ, UPT, UPT, URZ, URZ, URZ ;  /* 0x000000fffffff290 */ /* 0x000fe2000fffe0ff */
[----:B------:R-:W-:Y:S11]  /*4ba0*/  @!P0 BRA `(.L_x_91) ;  /* 0x0000000000188947 */ /* 0x000ff60003800000 */
[----:B------:R-:W-:Y:S02]  /*4bb0*/  LOP3.LUT P0, RZ, R86, 0xff, RZ, 0xc0, !PT ;  /* 0x000000ff56ff7812 */ /* 0x000fe4000780c0ff */
[----:B------:R-:W-:Y:S04]  /*4bc0*/  ISETP.NE.U32.AND P1, PT, R2, RZ, PT ;  /* 0x000000ff0200720c */ /* 0x000fe80003f25070 */
[----:B------:R-:W-:Y:S04]  /*4bd0*/  ISETP.NE.AND.EX P1, PT, R3, RZ, PT, P1 ;  /* 0x000000ff0300720c */ /* 0x000fe80003f25310 */
[----:B------:R-:W-:Y:S03]  /*4be0*/  PLOP3.LUT P1, PT, P1, PT, PT, 0x8, 0x80 ;  /* 0x000000000080781c */ /* 0x000fe60000f2e170 */
[----:B------:R-:W-:Y:S11]  /*4bf0*/  @P0 FSETP.EQ.AND P1, PT, R41, RZ, PT ;  /* 0x000000ff2900020b */ /* 0x000ff60003f22000 */
[----:B------:R-:W-:Y:S02]  /*4c00*/  @!UPT UIADD3 URZ, UPT, UPT, URZ, URZ, URZ ;  /* 0x000000fffffff290 */ /* 0x000fe4000fffe0ff */
.L_x_91:
[----:B------:R-:W3:Y:S01]  /*4c10*/  SYNCS.PHASECHK.TRANS64.TRYWAIT P2, [UR21+0x50], R9 ;  /* 0x00005009ff0075a7 */ /* 0x000ee20008041115 */
[----:B------:R-:W-:Y:S04]  /*4c20*/  ELECT P0, URZ, PT ;  /* 0x0000000000ff782f */ /* 0x000fe80003800000 */
[----:B------:R-:W-:Y:S11]  /*4c30*/  PLOP3.LUT P1, PT, P1, P0, PT, 0xf2, 0x2f ;  /* 0x00000000002f781c */ /* 0x000ff60000f21e72 */
[----:B------:R-:W-:Y:S02]  /*4c40*/  @!UPT UIADD3 URZ, UPT, UPT, URZ, URZ, URZ ;  /* 0x000000fffffff290 */ /* 0x000fe4000fffe0ff */
[----:B------:R-:W-:Y:S05]  /*4c50*/  @!P1 IADD3 R8, P0, PT, R16, 0x580, RZ ;  /* 0x0000058010089810 */ /* 0x000fea0007f1e0ff */
[----:B------:R-:W-:Y:S01]  /*4c60*/  @!P1 IMAD.X R6, RZ, RZ, R17, P0 ;  /* 0x000000ffff069224 */ /* 0x000fe200000e0611 */
[----:B---3--:R-:W-:Y:S07]  /*4c70*/  @!P2 BRA `(.L_x_92) ;  /* 0x000000380074a947 */ /* 0x008fee0003800000 */
.L_x_156:
[----:B------:R-:W-:Y:S01]  /*4c80*/  @!P1 R2UR UR5, R8 ;  /* 0x00000000080592ca */ /* 0x000fe200000e0000 */
[----:B------:R-:W-:Y:S01]  /*4c90*/  VOTEU.ALL UP0, P1 ;  /* 0x0000000000ff7886 */ /* 0x000fe20000800000 */
[----:B------:R-:W-:Y:S01]  /*4ca0*/  @!P1 R2UR UR4, R6 ;  /* 0x00000000060492ca */ /* 0x000fe200000e0000 */
[----:B------:R-:W-:Y:S01]  /*4cb0*/  UMOV UR16, 0x0 ;  /* 0x0000000000107882 */ /* 0x000fe20000000000 */
[----:B------:R-:W-:Y:S01]  /*4cc0*/  UMOV UR17, 0x10000000 ;  /* 0x1000000000117882 */ /* 0x000fe20000000000 */
[----:B------:R-:W-:Y:S01]  /*4cd0*/  UMOV UR28, UR36 ;  /* 0x00000024001c7c82 */ /* 0x000fe20008000000 */
[----:B------:R-:W-:Y:S01]  /*4ce0*/  @!UP0 UIADD3 UR24, UPT, UPT, UR21, 0x200, URZ ;  /* 0x0000020015188890 */ /* 0x000fe2000fffe0ff */
[----:B--2---:R-:W-:Y:S01]  /*4cf0*/  @!P1 IMAD.MOV.U32 R0, RZ, RZ, 0x1000 ;  /* 0x00001000ff009424 */ /* 0x004fe200078e00ff */
[----:B------:R-:W-:Y:S01]  /*4d00*/  @!UP0 UIADD3 UR10, UPT, UPT, UR26, 0x40, URZ ;  /* 0x000000401a0a8890 */ /* 0x000fe2000fffe0ff */
[----:B------:R-:W-:Y:S01]  /*4d10*/  VIADD R14, R14, 0x1 ;  /* 0x000000010e0e7836 */ /* 0x000fe20000000000 */
[----:B------:R-:W-:Y:S01]  /*4d20*/  @!UP0 UIADD3 UR8, UPT, UPT, UR21, 0xa00, URZ ;  /* 0x00000a0015088890 */ /* 0x000fe2000fffe0ff */
[----:B------:R-:W-:Y:S02]  /*4d30*/  VOTEU.ALL UP0, P1 ;  /* 0x0000000000ff7886 */ /* 0x000fe40000800000 */
[----:B------:R-:W-:Y:S01]  /*4d40*/  IMAD.U32 R10, RZ, RZ, UR5 ;  /* 0x00000005ff0a7e24 */ /* 0x000fe2000f8e00ff */
[----:B------:R-:W-:Y:S01]  /*4d50*/  UMOV UR9, UR25 ;  /* 0x0000001900097c82 */ /* 0x000fe20008000000 */
[----:B------:R-:W-:Y:S01]  /*4d60*/  IMAD.U32 R11, RZ, RZ, UR4 ;  /* 0x00000004ff0b7e24 */ /* 0x000fe2000f8e00ff */
[----:B------:R-:W-:Y:S01]  /*4d70*/  UMOV UR11, UR27 ;  /* 0x0000001b000b7c82 */ /* 0x000fe20008000000 */
[----:B------:R-:W-:Y:S01]  /*4d80*/  UMOV UR12, UR36 ;  /* 0x00000024000c7c82 */ /* 0x000fe20008000000 */
[----:B------:R-:W-:Y:S01]  /*4d90*/  @!P1 R2UR UR4, R10 ;  /* 0x000000000a0492ca */ /* 0x000fe200000e0000 */
[----:B------:R-:W-:Y:S01]  /*4da0*/  UPRMT UR6, UR46, 0x654, UR25 ;  /* 0x000006542e067896 */ /* 0x000fe20008000019 */
[----:B------:R-:W-:Y:S11]  /*4db0*/  @!P1 R2UR UR5, R11 ;  /* 0x000000000b0592ca */ /* 0x000ff600000e0000 */
[----:B------:R-:W-:Y:S02]  /*4dc0*/  @!UPT UIADD3 URZ, UPT, UPT, URZ, URZ, URZ ;  /* 0x000000fffffff290 */ /* 0x000fe4000fffe0ff */
[----:B------:R2:W-:Y:S01]  /*4dd0*/  @!UP0 UTMALDG.3D [UR24], [UR4], desc[UR16] ;  /* 0x00001018040085b4 */ /* 0x0005e20008011000 */
[----:B------:R-:W-:Y:S05]  /*4de0*/  VOTEU.ALL UP0, P1 ;  /* 0x0000000000ff7886 */ /* 0x000fea0000800000 */
[----:B------:R2:W-:Y:S01]  /*4df0*/  @!UP0 UTMALDG.3D [UR8], [UR4], desc[UR16] ;  /* 0x00001008040085b4 */ /* 0x0005e20008011000 */
[----:B------:R2:W-:Y:S01]  /*4e00*/  @!P1 SYNCS.ARRIVE.TRANS64.RED.A0TR RZ, [UR21+0x40], R0 ;  /* 0x00004000ffff99a7 */ /* 0x0005e20008300415 */
[----:B------:R-:W-:Y:S01]  /*4e10*/  SYNCS.ARRIVE.TRANS64.RED.A1T0 RZ, [UR6], RZ ;  /* 0x000000ffffff79a7 */ /* 0x000fe20008100406 */
[----:B------:R-:W3:Y:S02]  /*4e20*/  SYNCS.PHASECHK.TRANS64.TRYWAIT P0, [UR21+0x58], R9 ;  /* 0x00005809ff0075a7 */ /* 0x000ee40008001115 */
[----:B--23--:R-:W-:Y:S05]  /*4e30*/  @!P0 BRA `(.L_x_93) ;  /* 0x00000038001c8947 */ /* 0x00cfea0003800000 */
.L_x_158:
[----:B------:R-:W-:Y:S01]  /*4e40*/  UIADD3 UR24, UPT, UPT, UR13, UR63, URZ ;  /* 0x0000003f0d187290 */ /* 0x000fe2000fffe0ff */
[----:B------:R-:W-:Y:S01]  /*4e50*/  @!P1 IADD3 R6, P0, PT, R16, 0x580, RZ ;  /* 0x0000058010069810 */ /* 0x000fe20007f1e0ff */
[----:B------:R-:W-:Y:S01]  /*4e60*/  UPLOP3.LUT UP3, UPT, UPT, UPT, UPT, 0x80, 0x8 ;  /* 0x000000000008789c */ /* 0x000fe20003f6f070 */
[----:B------:R-:W-:Y:S01]  /*4e70*/  R2UR UR28, R88 ;  /* 0x00000000581c72ca */ /* 0x000fe200000e0000 */
[----:B------:R-:W-:Y:S01]  /*4e80*/  VOTEU.ALL UP0, P1 ;  /* 0x0000000000ff7886 */ /* 0x000fe20000800000 */
[----:B------:R-:W-:Y:S01]  /*4e90*/  @!P1 R2UR UR5, R6 ;  /* 0x00000000060592ca */ /* 0x000fe200000e0000 */
[----:B--2---:R-:W-:Y:S01]  /*4ea0*/  @!P1 IMAD.X R0, RZ, RZ, R17, P0 ;  /* 0x000000ffff009224 */ /* 0x004fe200000e0611 */
[----:B------:R-:W-:Y:S01]  /*4eb0*/  UMOV UR6, 0x0 ;  /* 0x0000000000067882 */ /* 0x000fe20000000000 */
[----:B------:R-:W-:Y:S01]  /*4ec0*/  UMOV UR7, 0x10000000 ;  /* 0x1000000000077882 */ /* 0x000fe20000000000 */
[----:B------:R-:W-:Y:S01]  /*4ed0*/  @!UP0 UIADD3 UR18, UPT, UPT, UR26, 0x20, URZ ;  /* 0x000000201a128890 */ /* 0x000fe2000fffe0ff */
[----:B------:R-:W-:Y:S01]  /*4ee0*/  ISETP.NE.AND P0, PT, R14, 0x2, PT ;  /* 0x000000020e00780c */ /* 0x000fe20003f05270 */
[----:B------:R-:W-:Y:S01]  /*4ef0*/  @!UP0 UIADD3 UR16, UPT, UPT, UR21, 0x1200, URZ ;  /* 0x0000120015108890 */ /* 0x000fe2000fffe0ff */
[----:B------:R-:W-:Y:S01]  /*4f00*/  @!P1 R2UR UR4, R0 ;  /* 0x00000000000492ca */ /* 0x000fe200000e0000 */
[----:B------:R-:W-:Y:S01]  /*4f10*/  @!UP0 UIADD3 UR17, UPT, UPT, UR21, 0x48, URZ ;  /* 0x0000004815118890 */ /* 0x000fe2000fffe0ff */
[----:B------:R-:W-:Y:S01]  /*4f20*/  SEL R0, RZ, 0x1, P0 ;  /* 0x00000001ff007807 */ /* 0x000fe20000000000 */
[----:B------:R-:W-:Y:S01]  /*4f30*/  @!UP0 UIADD3 UR10, UPT, UPT, UR26, 0x60, URZ ;  /* 0x000000601a0a8890 */ /* 0x000fe2000fffe0ff */
[----:B------:R-:W-:Y:S01]  /*4f40*/  LOP3.LUT R15, R15, 0x1, RZ, 0x3c, !PT ;  /* 0x000000010f0f7812 */ /* 0x000fe200078e3cff */
[----:B------:R-:W-:Y:S01]  /*4f50*/  @!UP0 UIADD3 UR8, UPT, UPT, UR21, 0x1a00, URZ ;  /* 0x00001a0015088890 */ /* 0x000fe2000fffe0ff */
[----:B------:R-:W-:Y:S01]  /*4f60*/  IMAD.U32 R8, RZ, RZ, UR5 ;  /* 0x00000005ff087e24 */ /* 0x000fe2000f8e00ff */
[----:B------:R-:W-:Y:S01]  /*4f70*/  VOTEU.ALL UP0, P1 ;  /* 0x0000000000ff7886 */ /* 0x000fe20000800000 */
[----:B------:R-:W-:Y:S01]  /*4f80*/  UMOV UR19, UR27 ;  /* 0x0000001b00137c82 */ /* 0x000fe20008000000 */
[----:B------:R-:W-:Y:S01]  /*4f90*/  UMOV UR20, UR36 ;  /* 0x0000002400147c82 */ /* 0x000fe20008000000 */
[----:B------:R-:W-:Y:S01]  /*4fa0*/  UMOV UR11, UR27 ;  /* 0x0000001b000b7c82 */ /* 0x000fe20008000000 */
[----:B------:R-:W-:Y:S01]  /*4fb0*/  UMOV UR12, UR36 ;  /* 0x00000024000c7c82 */ /* 0x000fe20008000000 */
[----:B------:R-:W-:Y:S01]  /*4fc0*/  UMOV UR9, UR17 ;  /* 0x0000001100097c82 */ /* 0x000fe20008000000 */
[----:B------:R-:W-:Y:S01]  /*4fd0*/  IMAD.U32 R9, RZ, RZ, UR4 ;  /* 0x00000004ff097e24 */ /* 0x000fe2000f8e00ff */
[----:B------:R-:W-:Y:S01]  /*4fe0*/  @!P1 R2UR UR4, R8 ;  /* 0x00000000080492ca */ /* 0x000fe200000e0000 */
[----:B------:R-:W-:Y:S01]  /*4ff0*/  UMOV UR36, UR29 ;  /* 0x0000001d00247c82 */ /* 0x000fe20008000000 */
[----:B------:R-:W-:Y:S02]  /*5000*/  LOP3.LUT R13, R13, R0, RZ, 0x3c, !PT ;  /* 0x000000000d0d7212 */ /* 0x000fe400078e3cff */
[----:B------:R-:W-:Y:S02]  /*5010*/  @!P1 R2UR UR5, R9 ;  /* 0x00000000090592ca */ /* 0x000fe400000e0000 */
[----:B------:R-:W-:Y:S11]  /*5020*/  SEL R14, R14, RZ, P0 ;  /* 0x000000ff0e0e7207 */ /* 0x000ff60000000000 */
[----:B------:R2:W-:Y:S01]  /*5030*/  @!UP0 UTMALDG.3D [UR16], [UR4], desc[UR6] ;  /* 0x00000610040085b4 */ /* 0x0005e20008011000 */
[----:B------:R-:W-:Y:S05]  /*5040*/  VOTEU.ALL UP0, P1 ;  /* 0x0000000000ff7886 */ /* 0x000fea0000800000 */
[----:B------:R3:W-:Y:S01]  /*5050*/  @!UP0 UTMALDG.3D [UR8], [UR4], desc[UR6] ;  /* 0x00000608040085b4 */ /* 0x0007e20008011000 */
[----:B------:R3:W-:Y:S01]  /*5060*/  @!P1 SYNCS.ARRIVE.TRANS64.RED.A0TR RZ, [UR21+0x48], R7 ;  /* 0x00004807ffff99a7 */ /* 0x0007e20008300415 */
[----:B------:R-:W-:Y:S01]  /*5070*/  SYNCS.ARRIVE.TRANS64.RED.A1T0 RZ, [UR37], RZ ;  /* 0x000000ffffff79a7 */ /* 0x000fe20008100425 */
[----:B--2---:R-:W-:Y:S01]  /*5080*/  UIADD3 UR20, UPT, UPT, UR14, UR28, URZ ;  /* 0x0000001c0e147290 */ /* 0x004fe2000fffe0ff */
[----:B------:R-:W-:Y:S11]  /*5090*/  BRA.U UP1, `(.L_x_94) ;  /* 0xfffffff101f07547 */ /* 0x000ff6000b83ffff */
[----:B------:R-:W-:-:S04]  /*50a0*/  SHF.L.U32 R3, R15, 0x1f, RZ ;  /* 0x0000001f0f037819 */ /* 0x000fc800000006ff */
[----:B------:R-:W2:Y:S02]  /*50b0*/  SYNCS.PHASECHK.TRANS64.TRYWAIT P0, [UR21+0x50], R3 ;  /* 0x00005003ff0075a7 */ /* 0x000ea40008001115 */
[----:B--2---:R-:W-:Y:S05]  /*50c0*/  @!P0 BRA `(.L_x_95) ;  /* 0x0000003400908947 */ /* 0x004fea0003800000 */
.L_x_160:
[----:B--2---:R-:W-:-:S07]  /*50d0*/  MOV R0, UR21 ;  /* 0x0000001500007c02 */ /* 0x004fce0008000f00 */
.L_x_96:
[----:B--2---:R-:W-:-:S04]  /*50e0*/  SHF.L.U32 R3, R15, 0x1f, RZ ;  /* 0x0000001f0f037819 */ /* 0x004fc800000006ff */
[----:B------:R2:W4:Y:S03]  /*50f0*/  SYNCS.PHASECHK.TRANS64.TRYWAIT P0, [R0+URZ+0x58], R3 ;  /* 0x00005803000075a7 */ /* 0x00052600080011ff */
[----:B----4-:R-:W-:Y:S05]  /*5100*/  @!P0 NANOSLEEP.SYNCS 0x989680 ;  /* 0x009896800000895d */ /* 0x010fea0003900000 */
[----:B------:R-:W4:Y:S02]  /*5110*/  @!P0 SYNCS.PHASECHK.TRANS64 P0, [R0+URZ+0x58], R3 ;  /* 0x00005803000085a7 */ /* 0x000f2400080010ff */
[----:B-1-34-:R-:W-:Y:S05]  /*5120*/  @P0 EXIT ;  /* 0x000000000000094d */ /* 0x01afea0003800000 */
[----:B------:R-:W-:Y:S05]  /*5130*/  BRA `(.L_x_96) ;  /* 0xfffffffc00e87947 */ /* 0x000fea000383ffff */
.L_x_85:
[----:B------:R-:W-:-:S06]  /*5140*/  UISETP.GE.AND UP0, UPT, UR25, 0x4, UPT ;  /* 0x000000041900788c */ /* 0x000fcc000bf06270 */
[----:B------:R-:W-:-:S13]  /*5150*/  PLOP3.LUT P0, PT, PT, PT, UP0, 0x80, 0x8 ;  /* 0x000000000008781c */ /* 0x000fda0003f0f008 */
[----:B------:R-:W-:Y:S05]  /*5160*/  @!P0 EXIT ;  /* 0x000000000000894d */ /* 0x000fea0003800000 */
[----:B------:R-:W-:Y:S01]  /*5170*/  BAR.SYNC.DEFER_BLOCKING 0x6, 0xa0 ;  /* 0x0182800000007b1d */ /* 0x000fe20000010000 */
[----:B------:R-:W-:Y:S01]  /*5180*/  IMAD.SHL.U32 R4, R87, 0x200000, RZ ;  /* 0x0020000057047824 */ /* 0x000fe200078e00ff */
[----:B------:R-:W-:Y:S01]  /*5190*/  CS2R R94, SRZ ;  /* 0x00000000005e7805 */ /* 0x000fe2000001ff00 */
[C---:B------:R-:W-:Y:S01]  /*51a0*/  IMAD.SHL.U32 R85, R97.reuse, 0x20, RZ ;  /* 0x0000002061557824 */ /* 0x040fe200078e00ff */
[----:B------:R-:W-:Y:S01]  /*51b0*/  CS2R R92, SRZ ;  /* 0x00000000005c7805 */ /* 0x000fe2000001ff00 */
[C---:B------:R-:W-:Y:S01]  /*51c0*/  IMAD.U32 R37, R97.reuse, 0x10000, RZ ;  /* 0x0001000061257824 */ /* 0x040fe200078e00ff */
[----:B------:R-:W-:Y:S02]  /*51d0*/  UMOV UR44, 0x400 ;  /* 0x00000400002c7882 */ /* 0x000fe40000000000 */
[----:B------:R-:W1:Y:S01]  /*51e0*/  LDC.64 R82, c[0x0][0x8b0] ;  /* 0x00022c00ff527b82 */ /* 0x000e620000000a00 */
[----:B------:R-:W-:Y:S01]  /*51f0*/  ULEA UR44, UR46, UR44, 0x18 ;  /* 0x0000002c2e2c7291 */ /* 0x000fe2000f8ec0ff */
[----:B------:R-:W-:Y:S01]  /*5200*/  IMAD.SHL.U32 R5, R97, 0x4, RZ ;  /* 0x0000000461057824 */ /* 0x000fe200078e00ff */
[----:B------:R-:W-:Y:S01]  /*5210*/  LOP3.LUT R4, R4, 0x200000, RZ, 0xc0, !PT ;  /* 0x0020000004047812 */ /* 0x000fe200078ec0ff */
[----:B------:R-:W-:Y:S01]  /*5220*/  IMAD.SHL.U32 R7, R87, 0x400, RZ ;  /* 0x0000040057077824 */ /* 0x000fe200078e00ff */
[C---:B------:R-:W-:Y:S01]  /*5230*/  LOP3.LUT R6, R85.reuse, 0x80, RZ, 0xc0, !PT ;  /* 0x0000008055067812 */ /* 0x040fe200078ec0ff */
[----:B------:R-:W-:Y:S01]  /*5240*/  UIADD3 UR4, UPT, UPT, UR44, 0x2200, URZ ;  /* 0x000022002c047890 */ /* 0x000fe2000fffe0ff */
[C---:B------:R-:W-:Y:S01]  /*5250*/  LOP3.LUT R84, R85.reuse, 0xb60, RZ, 0xc0, !PT ;  /* 0x00000b6055547812 */ /* 0x040fe200078ec0ff */
[----:B------:R-:W2:Y:S01]  /*5260*/  LDC.64 R80, c[0x0][0x8a8] ;  /* 0x00022a00ff507b82 */ /* 0x000ea20000000a00 */
[----:B------:R-:W-:Y:S01]  /*5270*/  LOP3.LUT R37, R4, 0x400000, R37, 0xf8, !PT ;  /* 0x0040000004257812 */ /* 0x000fe200078ef825 */
[----:B------:R-:W-:Y:S01]  /*5280*/  IMAD.MOV.U32 R36, RZ, RZ, RZ ;  /* 0x000000ffff247224 */ /* 0x000fe200078e00ff */
[----:B------:R-:W-:Y:S01]  /*5290*/  LOP3.LUT R5, R6, 0x10, R5, 0xf8, !PT ;  /* 0x0000001006057812 */ /* 0x000fe200078ef805 */
[----:B------:R-:W-:Y:S01]  /*52a0*/  IMAD.MOV.U32 R91, RZ, RZ, RZ ;  /* 0x000000ffff5b7224 */ /* 0x000fe200078e00ff */
[----:B------:R-:W-:Y:S01]  /*52b0*/  LOP3.LUT R84, R84, 0x400, R7, 0xf8, !PT ;  /* 0x0000040054547812 */ /* 0x000fe200078ef807 */
[----:B------:R-:W-:Y:S01]  /*52c0*/  IMAD.U32 R96, RZ, RZ, UR4 ;  /* 0x00000004ff607e24 */ /* 0x000fe2000f8e00ff */
[----:B------:R-:W-:Y:S01]  /*52d0*/  LOP3.LUT P0, RZ, R85, 0x80, RZ, 0xc0, !PT ;  /* 0x0000008055ff7812 */ /* 0x000fe2000780c0ff */
[----:B------:R-:W3:Y:S01]  /*52e0*/  LDCU UR58, c[0x0][0x370] ;  /* 0x00006e00ff3a77ac */ /* 0x000ee20008000800 */
[----:B------:R-:W4:Y:S01]  /*52f0*/  LDS R0, [UR44+0x120] ;  /* 0x0001202cff007984 */ /* 0x000f220008000800 */
[----:B------:R-:W-:-:S02]  /*5300*/  LOP3.LUT R84, R84, R5, RZ, 0xfc, !PT ;  /* 0x0000000554547212 */ /* 0x000fc400078efcff */
[----:B------:R-:W-:Y:S01]  /*5310*/  P2R R4, PR, RZ, 0x1 ;  /* 0x00000001ff047803 */ /* 0x000fe20000000000 */
[----:B------:R-:W1:Y:S01]  /*5320*/  LDCU UR43, c[0x0][0xb0c] ;  /* 0x00016180ff2b77ac */ /* 0x000e620008000800 */
[----:B------:R-:W-:Y:S01]  /*5330*/  LOP3.LUT R97, R97, 0x60, RZ, 0xc0, !PT ;  /* 0x0000006061617812 */ /* 0x000fe200078ec0ff */
[----:B------:R-:W1:Y:S01]  /*5340*/  LDCU UR39, c[0x0][0xb30] ;  /* 0x00016600ff2777ac */ /* 0x000e620008000800 */
[----:B------:R-:W1:Y:S01]  /*5350*/  LDCU.64 UR56, c[0x0][0x888] ;  /* 0x00011100ff3877ac */ /* 0x000e620008000a00 */
[----:B------:R-:W1:Y:S01]  /*5360*/  LDCU.64 UR40, c[0x0][0xb28] ;  /* 0x00016500ff2877ac */ /* 0x000e620008000a00 */
[----:B------:R-:W1:Y:S01]  /*5370*/  LDCU.64 UR60, c[0x0][0x890] ;  /* 0x00011200ff3c77ac */ /* 0x000e620008000a00 */
[----:B------:R-:W1:Y:S01]  /*5380*/  LDCU.128 UR52, c[0x0][0xb10] ;  /* 0x00016200ff3477ac */ /* 0x000e620008000c00 */
[----:B------:R-:W1:Y:S01]  /*5390*/  LDCU UR47, c[0x0][0x374] ;  /* 0x00006e80ff2f77ac */ /* 0x000e620008000800 */
[----:B------:R-:W-:Y:S01]  /*53a0*/  UIADD3 UR62, UPT, UPT, UR44, 0x200, URZ ;  /* 0x000002002c3e7890 */ /* 0x000fe2000fffe0ff */
[----:B-1234-:R-:W-:-:S11]  /*53b0*/  IMAD.IADD R37, R0, 0x1, R37 ;  /* 0x0000000100257824 */ /* 0x01efd600078e0225 */
.L_x_122:
[C---:B------:R-:W-:Y:S02]  /*53c0*/  LEA R3, R91.reuse, UR44, 0x3 ;  /* 0x0000002c5b037c11 */ /* 0x040fe4000f8e18ff */
[----:B------:R-:W-:Y:S02]  /*53d0*/  SHF.L.U32 R0, R94, 0x1f, RZ ;  /* 0x0000001f5e007819 */ /* 0x000fe400000006ff */
[----:B------:R-:W-:Y:S02]  /*53e0*/  LEA R5, R91, UR44, 0x4 ;  /* 0x0000002c5b057c11 */ /* 0x000fe4000f8e20ff */
[----:B-1----:R-:W1:Y:S02]  /*53f0*/  SYNCS.PHASECHK.TRANS64.TRYWAIT P0, [R3+URZ+0x70], R0 ;  /* 0x00007000030075a7 */ /* 0x002e6400080011ff */
[----:B-1----:R-:W-:Y:S05]  /*5400*/  @!P0 BRA `(.L_x_97) ;  /* 0x0000003000d88947 */ /* 0x002fea0003800000 */
.L_x_161:
        /* <DEDUP_REMOVED lines=11> */
[----:B------:R-:W-:Y:S01]  /*54c0*/  PLOP3.LUT P0, PT, PT, PT, UP1, 0x80, 0x8 ;  /* 0x000000000008781c */ /* 0x000fe20003f0f018 */
[----:B------:R-:W-:Y:S11]  /*54d0*/  UP2UR UR45, UPR, URZ, 0x2 ;  /* 0x00000002ff2d7883 */ /* 0x000ff60008000000 */
[----:B------:R-:W-:Y:S01]  /*54e0*/  @!UPT UIADD3 URZ, UPT, UPT, URZ, URZ, URZ ;  /* 0x000000fffffff290 */ /* 0x000fe2000fffe0ff */
[----:B-1----:R-:W-:Y:S02]  /*54f0*/  @P0 SHF.R.U32.HI R0, RZ, 0x10, R5 ;  /* 0x00000010ff000819 */ /* 0x002fe40000011605 */
        /* <DEDUP_REMOVED lines=12> */
[----:B------:R-:W2:Y:S01]  /*55c0*/  LDCU UR12, c[0x0][0xb20] ;  /* 0x00016400ff0c77ac */ /* 0x000ea20008000800 */
[----:B------:R-:W-:Y:S02]  /*55d0*/  UIMAD.WIDE.U32 UR4, UR47, UR55, URZ ;  /* 0x000000372f0472a5 */ /* 0x000fe4000f8e00ff */
[----:B------:R-:W-:Y:S02]  /*55e0*/  UIMAD.WIDE.U32 UR6, UR58, UR52, URZ ;  /* 0x000000343a0672a5 */ /* 0x000fe4000f8e00ff */
[----:B------:R-:W-:Y:S02]  /*55f0*/  UISETP.NE.AND UP0, UPT, UR54, 0x1, UPT ;  /* 0x000000013600788c */ /* 0x000fe4000bf05270 */
[----:B------:R-:W-:Y:S02]  /*5600*/  UIMAD.WIDE.U32 UR8, UR37, UR55, URZ ;  /* 0x00000037250872a5 */ /* 0x000fe4000f8e00ff */
[----:B------:R-:W-:Y:S02]  /*5610*/  UIMAD.WIDE.U32 UR10, UR38, UR52, URZ ;  /* 0x00000034260a72a5 */ /* 0x000fe4000f8e00ff */
[----:B------:R-:W-:Y:S02]  /*5620*/  UISETP.NE.AND UP1, UPT, UR43, 0x1, UPT ;  /* 0x000000012b00788c */ /* 0x000fe4000bf25270 */
[----:B------:R-:W-:Y:S01]  /*5630*/  UISETP.NE.AND UP2, UPT, UR42, 0x1, UPT ;  /* 0x000000012a00788c */ /* 0x000fe2000bf45270 */
[----:B------:R-:W-:Y:S02]  /*5640*/  UMOV UR4, UR5 ;  /* 0x0000000500047c82 */ /* 0x000fe40008000000 */
[----:B--2---:R-:W-:Y:S03]  /*5650*/  USHF.R.U32.HI UR5, URZ, UR12, UR4 ;  /* 0x0000000cff057299 */ /* 0x004fe60008011604 */
[----:B------:R-:W-:Y:S02]  /*5660*/  UMOV UR4, UR7 ;  /* 0x0000000700047c82 */ /* 0x000fe40008000000 */
[----:B------:R-:W-:Y:S02]  /*5670*/  USHF.R.U32.HI UR7, URZ, UR53, UR4 ;  /* 0x00000035ff077299 */ /* 0x000fe40008011604 */
[----:B------:R-:W-:Y:S02]  /*5680*/  USEL UR4, UR47, UR5, !UP0 ;  /* 0x000000052f047287 */ /* 0x000fe4000c000000 */
[----:B------:R-:W-:Y:S01]  /*5690*/  USEL UR7, UR58, UR7, !UP1 ;  /* 0x000000073a077287 */ /* 0x000fe2000c800000 */
[----:B------:R-:W-:Y:S01]  /*56a0*/  UMOV UR5, UR9 ;  /* 0x0000000900057c82 */ /* 0x000fe20008000000 */
[----:B------:R-:W-:Y:S02]  /*56b0*/  UIMAD.WIDE.U32 UR8, UR4, UR40, URZ ;  /* 0x00000028040872a5 */ /* 0x000fe4000f8e00ff */
[----:B------:R-:W-:Y:S03]  /*56c0*/  USHF.R.U32.HI UR6, URZ, UR12, UR5 ;  /* 0x0000000cff067299 */ /* 0x000fe60008011605 */
[----:B------:R-:W-:Y:S01]  /*56d0*/  UMOV UR5, UR11 ;  /* 0x0000000b00057c82 */ /* 0x000fe20008000000 */
[----:B------:R-:W-:Y:S02]  /*56e0*/  UIMAD.WIDE.U32 UR10, UR7, UR40, URZ ;  /* 0x00000028070a72a5 */ /* 0x000fe4000f8e00ff */
[----:B------:R-:W-:Y:S02]  /*56f0*/  USHF.R.U32.HI UR12, URZ, UR53, UR5 ;  /* 0x00000035ff0c7299 */ /* 0x000fe40008011605 */
[----:B------:R-:W-:Y:S01]  /*5700*/  USEL UR6, UR37, UR6, !UP0 ;  /* 0x0000000625067287 */ /* 0x000fe2000c000000 */
[----:B------:R-:W-:Y:S02]  /*5710*/  UMOV UR5, UR9 ;  /* 0x0000000900057c82 */ /* 0x000fe40008000000 */
[----:B------:R-:W-:Y:S01]  /*5720*/  UMOV UR10, UR11 ;  /* 0x0000000b000a7c82 */ /* 0x000fe20008000000 */
[----:B------:R-:W-:Y:S02]  /*5730*/  @UP2 USHF.R.U32.HI UR4, URZ, UR41, UR5 ;  /* 0x00000029ff042299 */ /* 0x000fe40008011605 */
[----:B------:R-:W-:Y:S02]  /*5740*/  @UP2 USHF.R.U32.HI UR7, URZ, UR41, UR10 ;  /* 0x00000029ff072299 */ /* 0x000fe4000801160a */
[----:B------:R-:W-:Y:S02]  /*5750*/  UIMAD UR4, UR42, UR4, URZ ;  /* 0x000000042a0472a4 */ /* 0x000fe4000f8e02ff */
[----:B------:R-:W-:Y:S02]  /*5760*/  UIMAD.WIDE.U32 UR10, UR6, UR40, URZ ;  /* 0x00000028060a72a5 */ /* 0x000fe4000f8e00ff */
[----:B------:R-:W-:Y:S02]  /*5770*/  USEL UR5, UR38, UR12, !UP1 ;  /* 0x0000000c26057287 */ /* 0x000fe4000c800000 */
[----:B------:R-:W-:Y:S02]  /*5780*/  UIMAD UR8, UR42, UR7, URZ ;  /* 0x000000072a0872a4 */ /* 0x000fe4000f8e02ff */
[----:B------:R-:W-:Y:S03]  /*5790*/  UISETP.GE.AND UP0, UPT, UR6, UR4, UPT ;  /* 0x000000040600728c */ /* 0x000fe6000bf06270 */
[----:B------:R-:W-:Y:S01]  /*57a0*/  UMOV UR4, UR11 ;  /* 0x0000000b00047c82 */ /* 0x000fe20008000000 */
[----:B------:R-:W-:Y:S02]  /*57b0*/  UISETP.GE.OR UP0, UPT, UR5, UR8, UP0 ;  /* 0x000000080500728c */ /* 0x000fe40008706670 */
[----:B------:R-:W-:Y:S02]  /*57c0*/  USHF.R.U32.HI UR4, URZ, UR41, UR4 ;  /* 0x00000029ff047299 */ /* 0x000fe40008011604 */
[----:B------:R-:W-:Y:S02]  /*57d0*/  UIMAD.WIDE.U32 UR8, UR5, UR40, URZ ;  /* 0x00000028050872a5 */ /* 0x000fe4000f8e00ff */
[----:B------:R-:W-:Y:S02]  /*57e0*/  USEL UR11, UR6, UR4, !UP2 ;  /* 0x00000004060b7287 */ /* 0x000fe4000d000000 */
[----:B------:R-:W-:Y:S02]  /*57f0*/  UIADD3 UR8, UPT, UPT, -UR5, URZ, URZ ;  /* 0x000000ff05087290 */ /* 0x000fe4000fffe1ff */
[----:B------:R-:W-:Y:S01]  /*5800*/  UIADD3 UR10, UPT, UPT, -UR11, URZ, URZ ;  /* 0x000000ff0b0a7290 */ /* 0x000fe2000fffe1ff */
[----:B------:R-:W-:Y:S01]  /*5810*/  @!UP0 UMOV UR4, UR9 ;  /* 0x0000000900048c82 */ /* 0x000fe20008000000 */
[----:B------:R-:W-:Y:S02]  /*5820*/  UIADD3 UR9, UPT, UPT, -UR6, URZ, URZ ;  /* 0x000000ff06097290 */ /* 0x000fe4000fffe1ff */
[----:B------:R-:W-:Y:S02]  /*5830*/  @!UP0 USHF.R.U32.HI UR4, URZ, UR41, UR4 ;  /* 0x00000029ff048299 */ /* 0x000fe40008011604 */
[----:B------:R-:W-:Y:S02]  /*5840*/  UIMAD UR10, UR42, UR10, UR6 ;  /* 0x0000000a2a0a72a4 */ /* 0x000fe4000f8e0206 */
[----:B------:R-:W-:Y:S04]  /*5850*/  @!UP0 USEL UR4, UR5, UR4, !UP2 ;  /* 0x0000000405048287 */ /* 0x000fe8000d000000 */
[----:B------:R-:W-:Y:S02]  /*5860*/  @!UP0 UIMAD UR10, UR7, UR10, UR4 ;  /* 0x0000000a070a82a4 */ /* 0x000fe4000f8e0204 */
[----:B------:R-:W-:Y:S02]  /*5870*/  @!UP0 UIADD3 UR11, UPT, UPT, UR11, -UR4, URZ ;  /* 0x800000040b0b8290 */ /* 0x000fe4000fffe0ff */
[----:B------:R-:W-:Y:S02]  /*5880*/  UIMAD UR7, UR43, UR8, UR38 ;  /* 0x000000082b0772a4 */ /* 0x000fe4000f8e0226 */
[----:B------:R-:W-:Y:S02]  /*5890*/  @!UP0 UIMAD UR6, UR11, UR42, UR5 ;  /* 0x0000002a0b0682a4 */ /* 0x000fe4000f8e0205 */
[----:B------:R-:W-:Y:S01]  /*58a0*/  UIMAD UR4, UR54, UR9, UR37 ;  /* 0x00000009360472a4 */ /* 0x000fe2000f8e0225 */
[----:B------:R-:W-:Y:S02]  /*58b0*/  @!UP0 UMOV UR5, UR10 ;  /* 0x0000000a00058c82 */ /* 0x000fe40008000000 */
[----:B------:R-:W-:Y:S02]  /*58c0*/  UIMAD UR38, UR5, UR43, UR7 ;  /* 0x0000002b052672a4 */ /* 0x000fe4000f8e0207 */
[----:B------:R-:W-:Y:S11]  /*58d0*/  UIMAD UR37, UR6, UR54, UR4 ;  /* 0x00000036062572a4 */ /* 0x000ff6000f8e0204 */
[----:B------:R-:W-:Y:S01]  /*58e0*/  @!UPT UIADD3 URZ, UPT, UPT, URZ, URZ, URZ ;  /* 0x000000fffffff290 */ /* 0x000fe2000fffe0ff */
.L_x_98:
[----:B------:R-:W-:Y:S01]  /*58f0*/  UISETP.NE.AND UP0, UPT, UR39, 0x1, UPT ;  /* 0x000000012700788c */ /* 0x000fe2000bf05270 */
[----:B------:R-:W-:Y:S01]  /*5900*/  IADD3 R91, PT, PT, R91, 0x1, RZ ;  /* 0x000000015b5b7810 */ /* 0x000fe20007ffe0ff */
[----:B------:R-:W-:Y:S02]  /*5910*/  USHF.L.U32 UR50, UR20, 0x6, URZ ;  /* 0x0000000614327899 */ /* 0x000fe400080006ff */
[----:B------:R-:W-:Y:S07]  /*5920*/  USHF.L.U32 UR49, UR24, 0x7, URZ ;  /* 0x0000000718317899 */ /* 0x000fee00080006ff */
[----:B------:R-:W2:Y:S01]  /*5930*/  @!UP0 LDCU.128 UR12, c[0x0][0xb10] ;  /* 0x00016200ff0c87ac */ /* 0x000ea20008000c00 */
[----:B------:R-:W3:Y:S01]  /*5940*/  @!UP0 LDCU UR5, c[0x0][0xb0c] ;  /* 0x00016180ff0587ac */ /* 0x000ee20008000800 */
[----:B------:R-:W4:Y:S01]  /*5950*/  @!UP0 LDCU UR10, c[0x0][0xb20] ;  /* 0x00016400ff0a87ac */ /* 0x000f220008000800 */
[----:B--2---:R-:W-:Y:S02]  /*5960*/  UIMAD.WIDE.U32 UR8, UR38, UR12, URZ ;  /* 0x0000000c260872a5 */ /* 0x004fe4000f8e00ff */
[----:B------:R-:W-:Y:S02]  /*5970*/  UIMAD.WIDE.U32 UR6, UR37, UR15, URZ ;  /* 0x0000000f250672a5 */ /* 0x000fe4000f8e00ff */
[----:B------:R-:W-:Y:S03]  /*5980*/  @!UP0 UISETP.NE.AND UP1, UPT, UR14, 0x1, UPT ;  /* 0x000000010e00888c */ /* 0x000fe6000bf25270 */
[----:B------:R-:W-:Y:S01]  /*5990*/  @!UP0 UMOV UR4, UR9 ;  /* 0x0000000900048c82 */ /* 0x000fe20008000000 */
[----:B---3--:R-:W-:Y:S02]  /*59a0*/  @!UP0 UISETP.NE.AND UP2, UPT, UR5, 0x1, UPT ;  /* 0x000000010500888c */ /* 0x008fe4000bf45270 */
[----:B------:R-:W-:Y:S01]  /*59b0*/  @!UP0 USHF.R.U32.HI UR4, URZ, UR13, UR4 ;  /* 0x0000000dff048299 */ /* 0x000fe20008011604 */
[----:B------:R-:W-:Y:S02]  /*59c0*/  @!UP0 UMOV UR6, UR7 ;  /* 0x0000000700068c82 */ /* 0x000fe40008000000 */
[----:B----4-:R-:W-:Y:S02]  /*59d0*/  @!UP0 USHF.R.U32.HI UR6, URZ, UR10, UR6 ;  /* 0x0000000aff068299 */ /* 0x010fe40008011606 */
[----:B------:R-:W-:Y:S02]  /*59e0*/  @!UP0 USEL UR7, UR38, UR4, !UP2 ;  /* 0x0000000426078287 */ /* 0x000fe4000d000000 */
[----:B------:R-:W-:Y:S04]  /*59f0*/  @!UP0 USEL UR6, UR37, UR6, !UP1 ;  /* 0x0000000625068287 */ /* 0x000fe8000c800000 */
[----:B------:R-:W-:Y:S02]  /*5a00*/  @!UP0 UIADD3 UR4, UPT, UPT, -UR7, UR6, URZ ;  /* 0x0000000607048290 */ /* 0x000fe4000fffe1ff */
[----:B------:R-:W-:Y:S02]  /*5a10*/  @!UP0 UIADD3 UR6, UPT, UPT, UR7, -UR6, URZ ;  /* 0x8000000607068290 */ /* 0x000fe4000fffe0ff */
[----:B------:R-:W-:Y:S02]  /*5a20*/  @!UP0 UIMAD UR38, UR4, UR5, UR38 ;  /* 0x00000005042682a4 */ /* 0x000fe4000f8e0226 */
[----:B------:R-:W-:Y:S02]  /*5a30*/  @!UP0 UIMAD UR37, UR6, UR14, UR37 ;  /* 0x0000000e062582a4 */ /* 0x000fe4000f8e0225 */
[----:B------:R-:W-:Y:S09]  /*5a40*/  ULOP3.LUT UP0, URZ, UR62, 0x90, URZ, 0xc0, !UPT ;  /* 0x000000903eff7892 */ /* 0x000ff2000f80c0ff */
[----:B------:R-:W-:Y:S05]  /*5a50*/  BRA.U !UP0, `(.L_x_99) ;  /* 0x0000000108407547 */ /* 0x000fea000b800000 */
[----:B------:R-:W2:Y:S01]  /*5a60*/  LDCU.64 UR8, c[0x4][0x80] ;  /* 0x01001000ff0877ac */ /* 0x000ea20008000a00 */
[----:B------:R-:W-:Y:S01]  /*5a70*/  MOV R3, 0x0 ;  /* 0x0000000000037802 */ /* 0x000fe20000000f00 */
[----:B------:R-:W-:Y:S02]  /*5a80*/  HFMA2 R12, -RZ, RZ, 0, 5.9604644775390625e-08 ;  /* 0x00000001ff0c7431 */ /* 0x000fe400000001ff */
[----:B------:R-:W-:Y:S02]  /*5a90*/  IMAD.MOV.U32 R8, RZ, RZ, 0x70 ;  /* 0x00000070ff087424 */ /* 0x000fe400078e00ff */
[----:B------:R-:W-:Y:S01]  /*5aa0*/  IMAD.MOV.U32 R13, RZ, RZ, RZ ;  /* 0x000000ffff0d7224 */ /* 0x000fe200078e00ff */
[----:B------:R-:W3:Y:S01]  /*5ab0*/  LDCU.64 UR6, c[0x4][0x88] ;  /* 0x01001100ff0677ac */ /* 0x000ee20008000a00 */
[----:B------:R-:W4:Y:S01]  /*5ac0*/  LDC.64 R2, c[0x4][R3] ;  /* 0x0100000003027b82 */ /* 0x000f220000000a00 */
[----:B------:R-:W1:Y:S01]  /*5ad0*/  LDCU.64 UR4, c[0x4][0x8] ;  /* 0x01000100ff0477ac */ /* 0x000e620008000a00 */
[----:B--2---:R-:W-:Y:S01]  /*5ae0*/  MOV R5, UR9 ;  /* 0x0000000900057c02 */ /* 0x004fe20008000f00 */
[----:B------:R-:W-:Y:S01]  /*5af0*/  IMAD.U32 R4, RZ, RZ, UR8 ;  /* 0x00000008ff047e24 */ /* 0x000fe2000f8e00ff */
[----:B---3--:R-:W-:Y:S01]  /*5b00*/  MOV R7, UR7 ;  /* 0x0000000700077c02 */ /* 0x008fe20008000f00 */
[----:B------:R-:W-:Y:S01]  /*5b10*/  IMAD.U32 R6, RZ, RZ, UR6 ;  /* 0x00000006ff067e24 */ /* 0x000fe2000f8e00ff */
[----:B-1----:R-:W-:Y:S01]  /*5b20*/  MOV R11, UR5 ;  /* 0x00000005000b7c02 */ /* 0x002fe20008000f00 */
[----:B------:R-:W-:Y:S02]  /*5b30*/  IMAD.U32 R10, RZ, RZ, UR4 ;  /* 0x00000004ff0a7e24 */ /* 0x000fe4000f8e00ff */
[----:B------:R-:W-:Y:S07]  /*5b40*/  LEPC R20, `(.L_x_99) ;  /* 0x000000001014794e */ /* 0x000fee0000000000 */
[----:B----45:R-:W-:Y:S05]  /*5b50*/  CALL.ABS.NOINC R2 ;  /* 0x0000000002007343 */ /* 0x030fea0003c00000 */
.L_x_99:
[----:B------:R-:W-:Y:S01]  /*5b60*/  LOP3.LUT P0, RZ, R96, 0x90, RZ, 0xc0, !PT ;  /* 0x0000009060ff7812 */ /* 0x000fe2000780c0ff */
[----:B------:R-:W-:Y:S11]  /*5b70*/  BSSY.RECONVERGENT B6, `(.L_x_100) ;  /* 0x0000013000067945 */ /* 0x000ff60003800200 */
[----:B------:R-:W-:Y:S01]  /*5b80*/  @!UPT UIADD3 URZ, UPT, UPT, URZ, URZ, URZ ;  /* 0x000000fffffff290 */ /* 0x000fe2000fffe0ff */
[----:B------:R-:W-:Y:S05]  /*5b90*/  @!P0 BRA `(.L_x_101) ;  /* 0x0000000000408947 */ /* 0x000fea0003800000 */
        /* <DEDUP_REMOVED lines=16> */
.L_x_101:
[----:B------:R-:W-:Y:S05]  /*5ca0*/  BSYNC.RECONVERGENT B6 ;  /* 0x0000000000067941 */ /* 0x000fea0003800200 */
.L_x_100:
[----:B------:R-:W-:Y:S01]  /*5cb0*/  R2UR UR4, R89 ;  /* 0x00000000590472ca */ /* 0x000fe200000e0000 */
[----:B------:R-:W-:Y:S01]  /*5cc0*/  UISETP.NE.U32.AND UP0, UPT, UR60, URZ, UPT ;  /* 0x000000ff3c00728c */ /* 0x000fe2000bf05070 */
[----:B------:R-:W-:Y:S02]  /*5cd0*/  ISETP.NE.U32.AND P4, PT, R82, RZ, PT ;  /* 0x000000ff5200720c */ /* 0x000fe40003f85070 */
[----:B------:R-:W-:Y:S01]  /*5ce0*/  ISETP.NE.U32.AND P2, PT, RZ, UR56, PT ;  /* 0x00000038ff007c0c */ /* 0x000fe2000bf45070 */
[----:B------:R-:W-:Y:S01]  /*5cf0*/  UISETP.NE.AND.EX UP1, UPT, UR61, URZ, UPT, UP0 ;  /* 0x000000ff3d00728c */ /* 0x000fe2000bf25300 */
[----:B------:R-:W-:Y:S01]  /*5d00*/  ISETP.NE.AND.EX P4, PT, R83, RZ, PT, P4 ;  /* 0x000000ff5300720c */ /* 0x000fe20003f85340 */
[----:B------:R-:W-:Y:S01]  /*5d10*/  UPLOP3.LUT UP0, UPT, UPT, UPT, UPT, 0x40, 0x4 ;  /* 0x000000000004789c */ /* 0x000fe20003f0e870 */
[----:B------:R-:W-:Y:S05]  /*5d20*/  ISETP.NE.AND.EX P2, PT, RZ, UR57, PT, P2 ;  /* 0x00000039ff007c0c */ /* 0x000fea000bf45320 */
[----:B------:R-:W-:Y:S06]  /*5d30*/  UISETP.NE.AND UP2, UPT, UR4, URZ, UPT ;  /* 0x000000ff0400728c */ /* 0x000fec000bf45270 */
[----:B------:R-:W-:Y:S05]  /*5d40*/  PLOP3.LUT P1, PT, PT, PT, UP2, 0x80, 0x8 ;  /* 0x000000000008781c */ /* 0x000fea0003f2f028 */
[----:B------:R-:W-:Y:S06]  /*5d50*/  @UP2 UPLOP3.LUT UP0, UPT, UPT, UPT, UP1, 0x80, 0x8 ;  /* 0x000000000008289c */ /* 0x000fec0003f0f010 */
[----:B------:R-:W-:Y:S01]  /*5d60*/  PLOP3.LUT P0, PT, PT, PT, UP0, 0x80, 0x8 ;  /* 0x000000000008781c */ /* 0x000fe20003f0f008 */
[----:B------:R-:W-:Y:S01]  /*5d70*/  @!UPT UIADD3 URZ, UPT, UPT, URZ, URZ, URZ ;  /* 0x000000fffffff290 */ /* 0x000fe2000fffe0ff */
[----:B------:R-:W-:Y:S11]  /*5d80*/  BRA.U !UP1, `(.L_x_102) ;  /* 0x00000001093c7547 */ /* 0x000ff6000b800000 */
[----:B------:R-:W-:Y:S01]  /*5d90*/  UISETP.NE.U32.AND UP0, UPT, UR56, URZ, UPT ;  /* 0x000000ff3800728c */ /* 0x000fe2000bf05070 */
[----:B-1----:R-:W-:Y:S01]  /*5da0*/  HFMA2 R0, -RZ, RZ, 0, 5.9604644775390625e-08 ;  /* 0x00000001ff007431 */ /* 0x002fe200000001ff */
[----:B------:R-:W1:Y:S01]  /*5db0*/  LDCU.64 UR8, c[0x0][0x358] ;  /* 0x00006b00ff0877ac */ /* 0x000e620008000a00 */
[----:B------:R-:W-:Y:S01]  /*5dc0*/  IMAD.MOV.U32 R86, RZ, RZ, 0x1 ;  /* 0x00000001ff567424 */ /* 0x000fe200078e00ff */
[----:B------:R-:W-:Y:S06]  /*5dd0*/  UISETP.NE.AND.EX UP0, UPT, UR57, URZ, UPT, UP0 ;  /* 0x000000ff3900728c */ /* 0x000fec000bf05300 */
[----:B------:R-:W-:Y:S05]  /*5de0*/  PLOP3.LUT P3, PT, PT, PT, UP0, 0x80, 0x8 ;  /* 0x000000000008781c */ /* 0x000fea0003f6f008 */
[----:B------:R-:W2:Y:S01]  /*5df0*/  @UP0 LDCU.64 UR4, c[0x0][0x888] ;  /* 0x00011100ff0407ac */ /* 0x000ea20008000a00 */
[----:B------:R-:W-:Y:S07]  /*5e00*/  @UP0 UIMAD UR6, UR36, UR60, URZ ;  /* 0x0000003c240602a4 */ /* 0x000fee000f8e02ff */
[----:B------:R-:W-:Y:S01]  /*5e10*/  @!P3 PRMT R86, R0, 0x7610, R86 ;  /* 0x000076100056b816 */ /* 0x000fe20000000056 */
[----:B--2---:R-:W-:Y:S06]  /*5e20*/  @UP0 UIMAD.WIDE UR4, UR6, 0x4, UR4 ;  /* 0x00000004060408a5 */ /* 0x004fec000f8e0204 */
[----:B------:R-:W-:Y:S01]  /*5e30*/  IMAD.U32 R2, RZ, RZ, UR4 ;  /* 0x00000004ff027e24 */ /* 0x000fe2000f8e00ff */
[----:B------:R-:W-:Y:S04]  /*5e40*/  MOV R3, UR5 ;  /* 0x0000000500037c02 */ /* 0x000fe80008000f00 */
[----:B------:R-:W2:Y:S01]  /*5e50*/  @!UP0 LDCU UR4, c[0x0][0x880] ;  /* 0x00011000ff0487ac */ /* 0x000ea20008000800 */
[----:B-1---5:R3:W5:Y:S02]  /*5e60*/  @P3 LDG.E R41, desc[UR8][R2.64] ;  /* 0x0000000802293981 */ /* 0x022764000c1e1900 */
[----:B--23--:R-:W-:Y:S02]  /*5e70*/  @!P3 IMAD.U32 R41, RZ, RZ, UR4 ;  /* 0x00000004ff29be24 */ /* 0x00cfe4000f8e00ff */
.L_x_102:
[----:B------:R-:W-:Y:S05]  /*5e80*/  @!P4 BRA `(.L_x_103) ;  /* 0x000000000024c947 */ /* 0x000fea0003800000 */
[----:B------:R-:W-:Y:S01]  /*5e90*/  ISETP.NE.U32.AND P3, PT, R80, RZ, PT ;  /* 0x000000ff5000720c */ /* 0x000fe20003f65070 */
[----:B------:R-:W2:Y:S03]  /*5ea0*/  LDCU.64 UR4, c[0x0][0x358] ;  /* 0x00006b00ff0477ac */ /* 0x000ea60008000a00 */
[----:B------:R-:W-:Y:S11]  /*5eb0*/  ISETP.NE.AND.EX P3, PT, R81, RZ, PT, P3 ;  /* 0x000000ff5100720c */ /* 0x000ff60003f65330 */
[----:B------:R-:W-:Y:S02]  /*5ec0*/  @!UPT UIADD3 URZ, UPT, UPT, URZ, URZ, URZ ;  /* 0x000000fffffff290 */ /* 0x000fe4000fffe0ff */
[----:B------:R-:W3:Y:S01]  /*5ed0*/  @P3 LDC.64 R2, c[0x0][0x8a8] ;  /* 0x00022a00ff023b82 */ /* 0x000ee20000000a00 */
[----:B-1----:R-:W-:Y:S04]  /*5ee0*/  @P3 IMAD R0, R82, UR36, RZ ;  /* 0x0000002452003c24 */ /* 0x002fe8000f8e02ff */
[----:B---3--:R-:W-:Y:S05]  /*5ef0*/  @P3 IMAD.WIDE R2, R0, 0x4, R2 ;  /* 0x0000000400023825 */ /* 0x008fea00078e0202 */
[----:B--2--5:R2:W5:Y:S02]  /*5f00*/  @P3 LDG.E R38, desc[UR4][R2.64] ;  /* 0x0000000402263981 */ /* 0x024564000c1e1900 */
[----:B--2---:R-:W3:Y:S02]  /*5f10*/  @!P3 LDC R38, c[0x0][0x8a0] ;  /* 0x00022800ff26bb82 */ /* 0x004ee40000000800 */
.L_x_103:
[----:B-----5:R-:W-:Y:S01]  /*5f20*/  FSETP.NEU.AND P4, PT, R41, RZ, PT ;  /* 0x000000ff2900720b */ /* 0x020fe20003f8d000 */
[----:B------:R-:W-:Y:S01]  /*5f30*/  BSSY B1, `(.L_x_104) ;  /* 0x0000041000017945 */ /* 0x000fe20003800000 */
[----:B------:R-:W-:Y:S01]  /*5f40*/  SEL R7, RZ, 0xffffffff, P2 ;  /* 0xffffffffff077807 */ /* 0x000fe20001000000 */
[----:B------:R-:W-:Y:S01]  /*5f50*/  IMAD.MOV.U32 R71, RZ, RZ, 0x1 ;  /* 0x00000001ff477424 */ /* 0x000fe200078e00ff */
[----:B------:R-:W-:Y:S01]  /*5f60*/  LOP3.LUT P3, RZ, R86, 0xff, RZ, 0xc0, !PT ;  /* 0x000000ff56ff7812 */ /* 0x000fe2000786c0ff */
[C---:B------:R-:W-:Y:S01]  /*5f70*/  IMAD R39, R36.reuse, 0x40, R37 ;  /* 0x0000004024277824 */ /* 0x040fe200078e0225 */
[----:B-1----:R-:W-:Y:S02]  /*5f80*/  @P1 SEL R0, RZ, 0xffffffff, P4 ;  /* 0xffffffffff001807 */ /* 0x002fe40002000000 */
[----:B------:R-:W-:Y:S02]  /*5f90*/  CS2R R78, SRZ ;  /* 0x00000000004e7805 */ /* 0x000fe4000001ff00 */
[----:B------:R-:W-:Y:S02]  /*5fa0*/  LEA R3, R93, UR44, 0x3 ;  /* 0x0000002c5d037c11 */ /* 0x000fe4000f8e18ff */
[----:B------:R-:W-:Y:S02]  /*5fb0*/  CS2R R76, SRZ ;  /* 0x00000000004c7805 */ /* 0x000fe4000001ff00 */
[----:B------:R-:W-:Y:S02]  /*5fc0*/  @P0 SEL R0, R7, R0, !P3 ;  /* 0x0000000007000207 */ /* 0x000fe40005800000 */
[----:B------:R-:W-:Y:S02]  /*5fd0*/  CS2R R74, SRZ ;  /* 0x00000000004a7805 */ /* 0x000fe4000001ff00 */
[----:B------:R-:W-:Y:S02]  /*5fe0*/  LEA R90, R36, UR44, 0x3 ;  /* 0x0000002c245a7c11 */ /* 0x000fe4000f8e18ff */
[----:B------:R-:W-:Y:S02]  /*5ff0*/  CS2R R72, SRZ ;  /* 0x0000000000487805 */ /* 0x000fe4000001ff00 */
[----:B------:R-:W-:Y:S02]  /*6000*/  @P1 LOP3.LUT R0, R0, 0x1, RZ, 0xc0, !PT ;  /* 0x0000000100001812 */ /* 0x000fe400078ec0ff */
[----:B------:R-:W-:Y:S02]  /*6010*/  SHF.L.U32 R5, R95, 0x1f, RZ ;  /* 0x0000001f5f057819 */ /* 0x000fe400000006ff */
[----:B------:R-:W-:Y:S02]  /*6020*/  ISETP.NE.U32.OR P6, PT, R0, 0x1, !P1 ;  /* 0x000000010000780c */ /* 0x000fe40004fc5470 */
[----:B------:R-:W-:Y:S02]  /*6030*/  PLOP3.LUT P2, PT, PT, PT, UP1, 0x80, 0x8 ;  /* 0x000000000008781c */ /* 0x000fe40003f4f018 */
[----:B------:R-:W-:Y:S02]  /*6040*/  SEL R0, RZ, 0xffffffff, P4 ;  /* 0xffffffffff007807 */ /* 0x000fe40002000000 */
[----:B------:R-:W-:Y:S07]  /*6050*/  P2R R98, PR, RZ, 0x40 ;  /* 0x00000040ff627803 */ /* 0x000fee0000000000 */
[----:B------:R-:W-:Y:S02]  /*6060*/  @P6 SHF.L.U32 R2, R92, 0x1f, RZ ;  /* 0x0000001f5c026819 */ /* 0x000fe400000006ff */
[----:B------:R-:W-:Y:S02]  /*6070*/  @P2 SEL R0, R7, R0, !P3 ;  /* 0x0000000007002207 */ /* 0x000fe40005800000 */
[----:B------:R-:W1:Y:S02]  /*6080*/  @P6 SYNCS.PHASECHK.TRANS64.TRYWAIT P1, [R3+URZ+0x40], R2 ;  /* 0x00004002030065a7 */ /* 0x000e6400080211ff */
[----:B------:R-:W-:Y:S04]  /*6090*/  LOP3.LUT R0, R0, 0x1, RZ, 0xc0, !PT ;  /* 0x0000000100007812 */ /* 0x000fe800078ec0ff */
[----:B------:R-:W-:Y:S04]  /*60a0*/  ISETP.NE.U32.AND P5, PT, R0, 0x1, PT ;  /* 0x000000010000780c */ /* 0x000fe80003fa5070 */
[----:B------:R-:W-:Y:S01]  /*60b0*/  P2R R99, PR, RZ, 0x20 ;  /* 0x00000020ff637803 */ /* 0x000fe20000000000 */
[----:B------:R2:W4:Y:S01]  /*60c0*/  SYNCS.PHASECHK.TRANS64.TRYWAIT P0, [R90+URZ+0x90], R5 ;  /* 0x000090055a0075a7 */ /* 0x00052200080011ff */
[----:B-1----:R-:W-:Y:S01]  /*60d0*/  @P6 SEL R71, RZ, 0x1, !P1 ;  /* 0x00000001ff476807 */ /* 0x002fe20004800000 */
[----:B--2---:R-:W-:Y:S06]  /*60e0*/  @!P6 BRA `(.L_x_105) ;  /* 0x000000000094e947 */ /* 0x004fec0003800000 */
[----:B------:R-:W-:Y:S01]  /*60f0*/  @P5 IMAD R4, R93, 0x1000, R84 ;  /* 0x000010005d045824 */ /* 0x000fe200078e0254 */
[----:B------:R-:W-:Y:S01]  /*6100*/  LOP3.LUT P6, RZ, R85, 0x80, RZ, 0xc0, !PT ;  /* 0x0000008055ff7812 */ /* 0x000fe200078cc0ff */
[----:B------:R-:W-:Y:S01]  /*6110*/  BSSY B0, `(.L_x_106) ;  /* 0x0000010000007945 */ /* 0x000fe20003800000 */
[----:B------:R-:W-:Y:S01]  /*6120*/  ISETP.NE.AND P2, PT, R71, RZ, PT ;  /* 0x000000ff4700720c */ /* 0x000fe20003f45270 */
[----:B------:R-:W-:Y:S01]  /*6130*/  @P5 VIADD R2, R4, UR44 ;  /* 0x0000002c04025c36 */ /* 0x000fe20008000000 */
[----:B------:R-:W-:Y:S02]  /*6140*/  PLOP3.LUT P1, PT, PT, PT, PT, 0x8, 0x80 ;  /* 0x000000000080781c */ /* 0x000fe40003f2e170 */
[----:B------:R-:W-:Y:S02]  /*6150*/  CS2R R74, SRZ ;  /* 0x00000000004a7805 */ /* 0x000fe4000001ff00 */
[----:B------:R-:W-:Y:S01]  /*6160*/  @P5 PLOP3.LUT P1, PT, P6, PT, PT, 0x80, 0x8 ;  /* 0x000000000008581c */ /* 0x000fe2000372f070 */
[C---:B------:R-:W-:Y:S01]  /*6170*/  @P5 VIADD R0, R2.reuse, 0x200 ;  /* 0x0000020002005836 */ /* 0x040fe20000000000 */
[----:B------:R-:W-:Y:S01]  /*6180*/  CS2R R72, SRZ ;  /* 0x0000000000487805 */ /* 0x000fe2000001ff00 */
[----:B------:R-:W-:Y:S01]  /*6190*/  @P5 VIADD R2, R2, 0x210 ;  /* 0x0000021002025836 */ /* 0x000fe20000000000 */
[----:B------:R-:W-:Y:S02]  /*61a0*/  CS2R R78, SRZ ;  /* 0x00000000004e7805 */ /* 0x000fe4000001ff00 */
[----:B------:R-:W-:Y:S07]  /*61b0*/  CS2R R76, SRZ ;  /* 0x00000000004c7805 */ /* 0x000fee000001ff00 */
[----:B------:R-:W-:Y:S01]  /*61c0*/  @P1 VIADD R2, R0, 0xfffffff0 ;  /* 0xfffffff000021836 */ /* 0x000fe20000000000 */
[----:B------:R-:W-:Y:S06]  /*61d0*/  @P2 BRA `(.L_x_107) ;  /* 0x00000000000c2947 */ /* 0x000fec0003800000 */
[----:B------:R-:W-:Y:S04]  /*61e0*/  SHF.L.U32 R0, R92, 0x1f, RZ ;  /* 0x0000001f5c007819 */ /* 0x000fe800000006ff */
[----:B------:R-:W1:Y:S02]  /*61f0*/  SYNCS.PHASECHK.TRANS64.TRYWAIT P1, [R3+URZ+0x40], R0 ;  /* 0x00004000030075a7 */ /* 0x000e6400080211ff */
[----:B-1----:R-:W-:Y:S05]  /*6200*/  @!P1 BRA `(.L_x_108) ;  /* 0x00000024006c9947 */ /* 0x002fea0003800000 */
.L_x_107:
[----:B------:R-:W-:Y:S05]  /*6210*/  BSYNC B0 ;  /* 0x0000000000007941 */ /* 0x000fea0003800000 */
.L_x_106:
[----:B------:R-:W-:Y:S01]  /*6220*/  ISETP.NE.AND P1, PT, R99, RZ, PT ;  /* 0x000000ff6300720c */ /* 0x000fe20003f25270 */
[----:B-1----:R-:W-:Y:S02]  /*6230*/  VIADD R3, R3, 0x50 ;  /* 0x0000005003037836 */ /* 0x002fe40000000000 */
[----:B------:R-:W-:Y:S02]  /*6240*/  IMAD.U32 R0, RZ, RZ, UR46 ;  /* 0x0000002eff007e24 */ /* 0x000fe4000f8e00ff */
[----:B------:R-:W-:Y:S03]  /*6250*/  VIADD R93, R93, 0x1 ;  /* 0x000000015d5d7836 */ /* 0x000fe60000000000 */
[----:B------:R-:W-:Y:S05]  /*6260*/  PRMT R0, R0, 0x654, R3 ;  /* 0x0000065400007816 */ /* 0x000fea0000000003 */
[----:B------:R1:W2:Y:S04]  /*6270*/  @P1 LDS.128 R72, [R4+UR44+0x200] ;  /* 0x0002002c04481984 */ /* 0x0002a80008000c00 */
[----:B------:R1:W1:Y:S01]  /*6280*/  @P1 LDS.128 R76, [R2] ;  /* 0x00000000024c1984 */ /* 0x0002620000000c00 */
[C---:B------:R-:W-:Y:S01]  /*6290*/  ISETP.NE.AND P1, PT, R93.reuse, 0x2, PT ;  /* 0x000000025d00780c */ /* 0x040fe20003f25270 */
[----:B------:R-:W-:Y:S01]  /*62a0*/  @!PT LDS RZ, [RZ] ;  /* 0x00000000fffff984 */ /* 0x000fe20000000800 */
[----:B------:R-:W-:Y:S01]  /*62b0*/  @!PT LDS RZ, [RZ] ;  /* 0x00000000fffff984 */ /* 0x000fe20000000800 */
[----:B------:R-:W-:Y:S01]  /*62c0*/  @!PT LDS RZ, [RZ] ;  /* 0x00000000fffff984 */ /* 0x000fe20000000800 */
[----:B------:R-:W-:Y:S01]  /*62d0*/  @!PT LDS RZ, [RZ] ;  /* 0x00000000fffff984 */ /* 0x000fe20000000800 */
[----:B------:R5:W-:Y:S06]  /*62e0*/  MEMBAR.ALL.CTA ;  /* 0x0000000000007992 */ /* 0x000bec0000008000 */
[----:B-----5:R-:W5:Y:S01]  /*62f0*/  FENCE.VIEW.ASYNC.S ;  /* 0x00000000000073c6 */ /* 0x020f620000000000 */
[----:B------:R-:W-:Y:S02]  /*6300*/  SEL R3, RZ, 0x1, P1 ;  /* 0x00000001ff037807 */ /* 0x000fe40000800000 */
[----:B------:R-:W-:Y:S02]  /*6310*/  SEL R93, R93, RZ, P1 ;  /* 0x000000ff5d5d7207 */ /* 0x000fe40000800000 */
[----:B------:R-:W-:Y:S01]  /*6320*/  LOP3.LUT R92, R92, R3, RZ, 0x3c, !PT ;  /* 0x000000035c5c7212 */ /* 0x000fe200078e3cff */
[----:B-----5:R1:W-:Y:S06]  /*6330*/  SYNCS.ARRIVE.TRANS64.RED.A1T0 RZ, [R0+URZ], RZ ;  /* 0x000000ff00ff79a7 */ /* 0x0203ec00081004ff */
.L_x_105:
[----:B------:R-:W-:Y:S05]  /*6340*/  BSYNC B1 ;  /* 0x0000000000017941 */ /* 0x000fea0003800000 */
.L_x_104:
[----:B-1----:R-:W-:Y:S04]  /*6350*/  SHF.R.U32.HI R0, RZ, 0x15, R39 ;  /* 0x00000015ff007819 */ /* 0x002fe80000011627 */
[----:B------:R-:W-:Y:S01]  /*6360*/  LOP3.LUT P1, RZ, R0, 0x3, R87, 0x48, !PT ;  /* 0x0000000300ff7812 */ /* 0x000fe20007824857 */
[----:B------:R-:W-:Y:S01]  /*6370*/  @!UPT UIADD3 URZ, UPT, UPT, URZ, URZ, URZ ;  /* 0x000000fffffff290 */ /* 0x000fe2000fffe0ff */
[----:B----4-:R-:W-:Y:S11]  /*6380*/  @P0 BRA `(.L_x_109) ;  /* 0x0000000000080947 */ /* 0x010ff60003800000 */
[----:B------:R-:W1:Y:S02]  /*6390*/  SYNCS.PHASECHK.TRANS64.TRYWAIT P0, [R90+URZ+0x90], R5 ;  /* 0x000090055a0075a7 */ /* 0x000e6400080011ff */
[----:B-1----:R-:W-:Y:S05]  /*63a0*/  @!P0 BRA `(.L_x_110) ;  /* 0x0000002400188947 */ /* 0x002fea0003800000 */
.L_x_109:
[----:B------:R-:W-:Y:S05]  /*63b0*/  @!P1 BRA `(.L_x_111) ;  /* 0x0000000000409947 */ /* 0x000fea0003800000 */
[----:B------:R-:W1:Y:S01]  /*63c0*/  LDCU.64 UR8, c[0x4][0x70] ;  /* 0x01000e00ff0877ac */ /* 0x000e620008000a00 */
[----:B------:R-:W-:Y:S01]  /*63d0*/  MOV R3, 0x0 ;  /* 0x0000000000037802 */ /* 0x000fe20000000f00 */
[----:B------:R-:W-:Y:S02]  /*63e0*/  HFMA2 R12, -RZ, RZ, 0, 5.9604644775390625e-08 ;  /* 0x00000001ff0c7431 */ /* 0x000fe400000001ff */
[----:B------:R-:W-:Y:S02]  /*63f0*/  IMAD.MOV.U32 R8, RZ, RZ, 0x192 ;  /* 0x00000192ff087424 */ /* 0x000fe400078e00ff */
[----:B------:R-:W-:Y:S01]  /*6400*/  IMAD.MOV.U32 R13, RZ, RZ, RZ ;  /* 0x000000ffff0d7224 */ /* 0x000fe200078e00ff */
[----:B------:R-:W4:Y:S01]  /*6410*/  LDCU.64 UR6, c[0x4][0x78] ;  /* 0x01000f00ff0677ac */ /* 0x000f220008000a00 */
[----:B------:R-:W2:Y:S01]  /*6420*/  LDC.64 R2, c[0x4][R3] ;  /* 0x0100000003027b82 */ /* 0x000ea20000000a00 */
[----:B------:R-:W5:Y:S01]  /*6430*/  LDCU.64 UR4, c[0x4][0x10] ;  /* 0x01000200ff0477ac */ /* 0x000f620008000a00 */
[----:B-1----:R-:W-:Y:S01]  /*6440*/  MOV R5, UR9 ;  /* 0x0000000900057c02 */ /* 0x002fe20008000f00 */
[----:B------:R-:W-:Y:S01]  /*6450*/  IMAD.U32 R4, RZ, RZ, UR8 ;  /* 0x00000008ff047e24 */ /* 0x000fe2000f8e00ff */
[----:B----4-:R-:W-:Y:S01]  /*6460*/  MOV R7, UR7 ;  /* 0x0000000700077c02 */ /* 0x010fe20008000f00 */
[----:B------:R-:W-:Y:S01]  /*6470*/  IMAD.U32 R6, RZ, RZ, UR6 ;  /* 0x00000006ff067e24 */ /* 0x000fe2000f8e00ff */
[----:B-----5:R-:W-:Y:S01]  /*6480*/  MOV R11, UR5 ;  /* 0x00000005000b7c02 */ /* 0x020fe20008000f00 */
[----:B------:R-:W-:Y:S02]  /*6490*/  IMAD.U32 R10, RZ, RZ, UR4 ;  /* 0x00000004ff0a7e24 */ /* 0x000fe4000f8e00ff */
[----:B------:R-:W-:Y:S07]  /*64a0*/  LEPC R20, `(.L_x_111) ;  /* 0x000000001014794e */ /* 0x000fee0000000000 */
[----:B--23--:R-:W-:Y:S05]  /*64b0*/  CALL.ABS.NOINC R2 ;  /* 0x0000000002007343 */ /* 0x00cfea0003c00000 */
.L_x_111:
[-C--:B--2---:R-:W-:Y:S01]  /*64c0*/  F2FP.F16.E4M3.UNPACK_B R42, R72.reuse ;  /* 0x00000048ff2a723e */ /* 0x084fe200020006ff */
[----:B------:R-:W-:Y:S05]  /*64d0*/  WARPSYNC.ALL ;  /* 0x0000000000007948 */ /* 0x000fea0003800000 */
[----:B------:R-:W-:Y:S01]  /*64e0*/  R2UR UR4, R39 ;  /* 0x00000000270472ca */ /* 0x000fe200000e0000 */
[--C-:B------:R-:W-:Y:S01]  /*64f0*/  HADD2.F32 R40, -RZ, R42.reuse.H0_H0 ;  /* 0x2000002aff287230 */ /* 0x100fe20000004100 */
[----:B------:R-:W-:Y:S01]  /*6500*/  F2FP.F16.E4M3.UNPACK_B R43, R72.H1 ;  /* 0x00000048ff2b723e */ /* 0x000fe200030006ff */
[----:B------:R-:W-:Y:S01]  /*6510*/  HADD2.F32 R42, -RZ, R42.H1_H1 ;  /* 0x3000002aff2a7230 */ /* 0x000fe20000004100 */
[-C--:B------:R-:W-:Y:S01]  /*6520*/  F2FP.F16.E4M3.UNPACK_B R45, R73.reuse ;  /* 0x00000049ff2d723e */ /* 0x080fe200020006ff */
[----:B------:R-:W-:Y:S01]  /*6530*/  BSSY.RECONVERGENT B0, `(.L_x_112) ;  /* 0x000009f000007945 */ /* 0x000fe20003800200 */
[----:B------:R-:W-:Y:S01]  /*6540*/  F2FP.F16.E4M3.UNPACK_B R47, R73.H1 ;  /* 0x00000049ff2f723e */ /* 0x000fe200030006ff */
[--C-:B------:R-:W-:Y:S01]  /*6550*/  HADD2.F32 R44, -RZ, R43.reuse.H0_H0 ;  /* 0x2000002bff2c7230 */ /* 0x100fe20000004100 */
[-C--:B------:R-:W-:Y:S01]  /*6560*/  F2FP.F16.E4M3.UNPACK_B R49, R74.reuse ;  /* 0x0000004aff31723e */ /* 0x080fe200020006ff */
[----:B------:R-:W-:Y:S01]  /*6570*/  HADD2.F32 R46, -RZ, R43.H1_H1 ;  /* 0x3000002bff2e7230 */ /* 0x000fe20000004100 */
[----:B------:R-:W-:Y:S01]  /*6580*/  F2FP.F16.E4M3.UNPACK_B R51, R74.H1 ;  /* 0x0000004aff33723e */ /* 0x000fe200030006ff */
[--C-:B------:R-:W-:Y:S01]  /*6590*/  HADD2.F32 R43, -RZ, R45.reuse.H0_H0 ;  /* 0x2000002dff2b7230 */ /* 0x100fe20000004100 */
[-C--:B------:R-:W-:Y:S01]  /*65a0*/  F2FP.F16.E4M3.UNPACK_B R53, R75.reuse ;  /* 0x0000004bff35723e */ /* 0x080fe200020006ff */
[----:B-1----:R-:W3:Y:S01]  /*65b0*/  LDTM.x32 R4, tmem[UR4] ;  /* 0x00000004000479ee */ /* 0x002ee200082c0000 */
[----:B------:R-:W-:Y:S01]  /*65c0*/  F2FP.F16.E4M3.UNPACK_B R55, R75.H1 ;  /* 0x0000004bff37723e */ /* 0x000fe200030006ff */
[----:B------:R-:W-:Y:S01]  /*65d0*/  HADD2.F32 R48, -RZ, R45.H1_H1 ;  /* 0x3000002dff307230 */ /* 0x000fe20000004100 */
[-C--:B------:R-:W-:Y:S01]  /*65e0*/  F2FP.F16.E4M3.UNPACK_B R57, R76.reuse ;  /* 0x0000004cff39723e */ /* 0x080fe200020006ff */
[----:B------:R-:W-:Y:S01]  /*65f0*/  HADD2.F32 R52, -RZ, R49.H1_H1 ;  /* 0x30000031ff347230 */ /* 0x000fe20000004100 */
[----:B------:R-:W-:Y:S01]  /*6600*/  IADD3 R109, PT, PT, R84, UR44, RZ ;  /* 0x0000002c546d7c10 */ /* 0x000fe2000fffe0ff */
[----:B------:R-:W-:Y:S01]  /*6610*/  HADD2.F32 R56, -RZ, R53.H1_H1 ;  /* 0x30000035ff387230 */ /* 0x000fe20000004100 */
[----:B------:R-:W-:Y:S01]  /*6620*/  ISETP.NE.AND P6, PT, R98, RZ, PT ;  /* 0x000000ff6200720c */ /* 0x000fe20003fc5270 */
[----:B------:R-:W-:Y:S01]  /*6630*/  HADD2.F32 R60, -RZ, R57.H1_H1 ;  /* 0x30000039ff3c7230 */ /* 0x000fe20000004100 */
[----:B------:R-:W-:Y:S01]  /*6640*/  MOV R98, 0x10 ;  /* 0x0000001000627802 */ /* 0x000fe20000000f00 */
[--C-:B------:R-:W-:Y:S01]  /*6650*/  HADD2.F32 R45, -RZ, R47.reuse.H0_H0 ;  /* 0x2000002fff2d7230 */ /* 0x100fe20000004100 */
[----:B------:R-:W-:Y:S01]  /*6660*/  LOP3.LUT P5, RZ, R85, 0x80, RZ, 0xc0, !PT ;  /* 0x0000008055ff7812 */ /* 0x000fe200078ac0ff */
[----:B------:R-:W-:Y:S01]  /*6670*/  HADD2.F32 R50, -RZ, R47.H1_H1 ;  /* 0x3000002fff327230 */ /* 0x000fe20000004100 */
[----:B------:R-:W-:Y:S01]  /*6680*/  F2FP.F16.E4M3.UNPACK_B R59, R76.H1 ;  /* 0x0000004cff3b723e */ /* 0x000fe200030006ff */
[----:B------:R-:W-:Y:S01]  /*6690*/  HADD2.F32 R47, -RZ, R49.H0_H0 ;  /* 0x20000031ff2f7230 */ /* 0x000fe20000004100 */
[----:B------:R-:W-:Y:S01]  /*66a0*/  SEL R108, R98, 0xfffffff0, !P5 ;  /* 0xfffffff0626c7807 */ /* 0x000fe20006800000 */
[--C-:B------:R-:W-:Y:S01]  /*66b0*/  HADD2.F32 R49, -RZ, R51.reuse.H0_H0 ;  /* 0x20000033ff317230 */ /* 0x100fe20000004100 */
[-C--:B------:R-:W-:Y:S01]  /*66c0*/  F2FP.F16.E4M3.UNPACK_B R61, R77.reuse ;  /* 0x0000004dff3d723e */ /* 0x080fe200020006ff */
[----:B------:R-:W-:Y:S01]  /*66d0*/  HADD2.F32 R54, -RZ, R51.H1_H1 ;  /* 0x30000033ff367230 */ /* 0x000fe20000004100 */
[----:B------:R-:W-:Y:S01]  /*66e0*/  IADD3 R98, PT, PT, R109, R108, RZ ;  /* 0x0000006c6d627210 */ /* 0x000fe20007ffe0ff */
[----:B------:R-:W-:Y:S01]  /*66f0*/  HADD2.F32 R51, -RZ, R53.H0_H0 ;  /* 0x20000035ff337230 */ /* 0x000fe20000004100 */
[----:B------:R-:W-:Y:S01]  /*6700*/  F2FP.F16.E4M3.UNPACK_B R63, R77.H1 ;  /* 0x0000004dff3f723e */ /* 0x000fe200030006ff */
[----:B------:R-:W-:Y:S01]  /*6710*/  HADD2.F32 R64, -RZ, R61.H1_H1 ;  /* 0x3000003dff407230 */ /* 0x000fe20000004100 */
[----:B------:R-:W-:Y:S01]  /*6720*/  F2FP.F16.E4M3.UNPACK_B R65, R78 ;  /* 0x0000004eff41723e */ /* 0x000fe200020006ff */
[C---:B---3--:R-:W-:Y:S01]  /*6730*/  FMUL R0, R38.reuse, R4 ;  /* 0x0000000426007220 */ /* 0x048fe20000400000 */
[C---:B------:R-:W-:Y:S01]  /*6740*/  FMUL R2, R38.reuse, R5 ;  /* 0x0000000526027220 */ /* 0x040fe20000400000 */
[C---:B------:R-:W-:Y:S01]  /*6750*/  FMUL R4, R38.reuse, R8 ;  /* 0x0000000826047220 */ /* 0x040fe20000400000 */
[C---:B------:R-:W-:Y:S01]  /*6760*/  FMUL R5, R38.reuse, R9 ;  /* 0x0000000926057220 */ /* 0x040fe20000400000 */
[C---:B------:R-:W-:Y:S01]  /*6770*/  FFMA R0, R41.reuse, R40, R0 ;  /* 0x0000002829007223 */ /* 0x040fe20000000000 */
[C---:B------:R-:W-:Y:S01]  /*6780*/  FFMA R2, R41.reuse, R42, R2 ;  /* 0x0000002a29027223 */ /* 0x040fe20000000002 */
[C---:B------:R-:W-:Y:S01]  /*6790*/  FMUL R8, R38.reuse, R12 ;  /* 0x0000000c26087220 */ /* 0x040fe20000400000 */
[C---:B------:R-:W-:Y:S01]  /*67a0*/  FMUL R9, R38.reuse, R13 ;  /* 0x0000000d26097220 */ /* 0x040fe20000400000 */
[C---:B------:R-:W-:Y:S01]  /*67b0*/  FMUL R12, R38.reuse, R16 ;  /* 0x00000010260c7220 */ /* 0x040fe20000400000 */
[C---:B------:R-:W-:Y:S01]  /*67c0*/  FMUL R13, R38.reuse, R17 ;  /* 0x00000011260d7220 */ /* 0x040fe20000400000 */
[C---:B------:R-:W-:Y:S01]  /*67d0*/  FMUL R16, R38.reuse, R20 ;  /* 0x0000001426107220 */ /* 0x040fe20000400000 */
[C---:B------:R-:W-:Y:S01]  /*67e0*/  FMUL R17, R38.reuse, R21 ;  /* 0x0000001526117220 */ /* 0x040fe20000400000 */
[C---:B------:R-:W-:Y:S01]  /*67f0*/  FMUL R20, R38.reuse, R24 ;  /* 0x0000001826147220 */ /* 0x040fe20000400000 */
[C---:B------:R-:W-:Y:S01]  /*6800*/  FMUL R21, R38.reuse, R25 ;  /* 0x0000001926157220 */ /* 0x040fe20000400000 */
[----:B------:R-:W-:Y:S02]  /*6810*/  HADD2.F32 R68, -RZ, R65.H1_H1 ;  /* 0x30000041ff447230 */ /* 0x000fe40000004100 */
[C---:B------:R-:W-:Y:S01]  /*6820*/  FMUL R24, R38.reuse, R28 ;  /* 0x0000001c26187220 */ /* 0x040fe20000400000 */
[C---:B------:R-:W-:Y:S01]  /*6830*/  FMUL R25, R38.reuse, R29 ;  /* 0x0000001d26197220 */ /* 0x040fe20000400000 */
[C---:B------:R-:W-:Y:S01]  /*6840*/  FMUL R28, R38.reuse, R32 ;  /* 0x00000020261c7220 */ /* 0x040fe20000400000 */
[C---:B------:R-:W-:Y:S01]  /*6850*/  FMUL R29, R38.reuse, R33 ;  /* 0x00000021261d7220 */ /* 0x040fe20000400000 */
[C---:B------:R-:W-:Y:S01]  /*6860*/  FMUL R3, R38.reuse, R6 ;  /* 0x0000000626037220 */ /* 0x040fe20000400000 */
[C---:B------:R-:W-:Y:S01]  /*6870*/  FMUL R7, R38.reuse, R7 ;  /* 0x0000000726077220 */ /* 0x040fe20000400000 */
[C---:B------:R-:W-:Y:S01]  /*6880*/  FMUL R6, R38.reuse, R10 ;  /* 0x0000000a26067220 */ /* 0x040fe20000400000 */
[----:B------:R-:W-:Y:S01]  /*6890*/  F2FP.F16.E4M3.UNPACK_B R67, R78.H1 ;  /* 0x0000004eff43723e */ /* 0x000fe200030006ff */
[C---:B------:R-:W-:Y:S01]  /*68a0*/  FFMA R3, R41.reuse, R44, R3 ;  /* 0x0000002c29037223 */ /* 0x040fe20000000003 */
[C---:B------:R-:W-:Y:S01]  /*68b0*/  FFMA R7, R41.reuse, R46, R7 ;  /* 0x0000002e29077223 */ /* 0x040fe20000000007 */
[----:B------:R-:W-:Y:S01]  /*68c0*/  F2FP.F16.E4M3.UNPACK_B R40, R79 ;  /* 0x0000004fff28723e */ /* 0x000fe200020006ff */
[C---:B------:R-:W-:Y:S01]  /*68d0*/  FFMA R4, R41.reuse, R43, R4 ;  /* 0x0000002b29047223 */ /* 0x040fe20000000004 */
[C---:B------:R-:W-:Y:S01]  /*68e0*/  FFMA R5, R41.reuse, R48, R5 ;  /* 0x0000003029057223 */ /* 0x040fe20000000005 */
[----:B------:R-:W-:Y:S01]  /*68f0*/  F2FP.F16.E4M3.UNPACK_B R42, R79.H1 ;  /* 0x0000004fff2a723e */ /* 0x000fe200030006ff */
[----:B------:R-:W-:Y:S01]  /*6900*/  FFMA R6, R41, R45, R6 ;  /* 0x0000002d29067223 */ /* 0x000fe20000000006 */
[----:B------:R-:W-:Y:S01]  /*6910*/  F2FP.SATFINITE.E4M3.F32.PACK_AB_MERGE_C R101, R7, R3, RZ ;  /* 0x000000030765723e */ /* 0x000fe200048070ff */
[C---:B------:R-:W-:Y:S01]  /*6920*/  FMUL R11, R38.reuse, R11 ;  /* 0x0000000b260b7220 */ /* 0x040fe20000400000 */
[C---:B------:R-:W-:Y:S01]  /*6930*/  FMUL R10, R38.reuse, R14 ;  /* 0x0000000e260a7220 */ /* 0x040fe20000400000 */
[----:B------:R-:W-:Y:S01]  /*6940*/  FMUL R15, R38, R15 ;  /* 0x0000000f260f7220 */ /* 0x000fe20000400000 */
[----:B------:R-:W-:Y:S01]  /*6950*/  F2FP.SATFINITE.E4M3.F32.PACK_AB_MERGE_C R100, R2, R0, R101 ;  /* 0x000000000264723e */ /* 0x000fe20004807065 */
[C---:B------:R-:W-:Y:S01]  /*6960*/  FFMA R11, R41.reuse, R50, R11 ;  /* 0x00000032290b7223 */ /* 0x040fe2000000000b */
[----:B------:R-:W-:Y:S01]  /*6970*/  FFMA R8, R41, R47, R8 ;  /* 0x0000002f29087223 */ /* 0x000fe20000000008 */
[----:B------:R-:W-:Y:S01]  /*6980*/  ISETP.NE.AND P0, PT, R97, RZ, PT ;  /* 0x000000ff6100720c */ /* 0x000fe20003f05270 */
[----:B------:R-:W-:Y:S01]  /*6990*/  FFMA R9, R41, R52, R9 ;  /* 0x0000003429097223 */ /* 0x000fe20000000009 */
[--C-:B------:R-:W-:Y:S01]  /*69a0*/  HADD2.F32 R53, -RZ, R55.reuse.H0_H0 ;  /* 0x20000037ff357230 */ /* 0x100fe20000004100 */
[----:B------:R-:W-:Y:S01]  /*69b0*/  F2FP.SATFINITE.E4M3.F32.PACK_AB_MERGE_C R101, R11, R6, RZ ;  /* 0x000000060b65723e */ /* 0x000fe200048070ff */
[C---:B------:R-:W-:Y:S01]  /*69c0*/  FFMA R10, R41.reuse, R49, R10 ;  /* 0x00000031290a7223 */ /* 0x040fe2000000000a */
[C---:B------:R-:W-:Y:S01]  /*69d0*/  FFMA R15, R41.reuse, R54, R15 ;  /* 0x00000036290f7223 */ /* 0x040fe2000000000f */
[----:B------:R-:W-:Y:S01]  /*69e0*/  FFMA R12, R41, R51, R12 ;  /* 0x00000033290c7223 */ /* 0x000fe2000000000c */
[----:B------:R-:W-:Y:S01]  /*69f0*/  F2FP.SATFINITE.E4M3.F32.PACK_AB_MERGE_C R101, R5, R4, R101 ;  /* 0x000000040565723e */ /* 0x000fe20004807065 */
[----:B------:R-:W-:Y:S01]  /*6a00*/  FFMA R13, R41, R56, R13 ;  /* 0x00000038290d7223 */ /* 0x000fe2000000000d */
[----:B------:R-:W-:Y:S01]  /*6a10*/  HADD2.F32 R58, -RZ, R55.H1_H1 ;  /* 0x30000037ff3a7230 */ /* 0x000fe20000004100 */
[----:B------:R-:W-:Y:S01]  /*6a20*/  F2FP.SATFINITE.E4M3.F32.PACK_AB_MERGE_C R102, R15, R10, RZ ;  /* 0x0000000a0f66723e */ /* 0x000fe200048070ff */
[----:B------:R-:W-:Y:S02]  /*6a30*/  HADD2.F32 R55, -RZ, R57.H0_H0 ;  /* 0x20000039ff377230 */ /* 0x000fe40000004100 */
[C---:B------:R-:W-:Y:S01]  /*6a40*/  FMUL R14, R38.reuse, R18 ;  /* 0x00000012260e7220 */ /* 0x040fe20000400000 */
[C---:B------:R-:W-:Y:S01]  /*6a50*/  FMUL R19, R38.reuse, R19 ;  /* 0x0000001326137220 */ /* 0x040fe20000400000 */
[--C-:B------:R-:W-:Y:S02]  /*6a60*/  HADD2.F32 R57, -RZ, R59.reuse.H0_H0 ;  /* 0x2000003bff397230 */ /* 0x100fe40000004100 */
[C---:B------:R-:W-:Y:S01]  /*6a70*/  FMUL R18, R38.reuse, R22 ;  /* 0x0000001626127220 */ /* 0x040fe20000400000 */
[C---:B------:R-:W-:Y:S01]  /*6a80*/  FFMA R14, R41.reuse, R53, R14 ;  /* 0x00000035290e7223 */ /* 0x040fe2000000000e */
[----:B------:R-:W-:Y:S02]  /*6a90*/  HADD2.F32 R62, -RZ, R59.H1_H1 ;  /* 0x3000003bff3e7230 */ /* 0x000fe40000004100 */
[C---:B------:R-:W-:Y:S01]  /*6aa0*/  FFMA R19, R41.reuse, R58, R19 ;  /* 0x0000003a29137223 */ /* 0x040fe20000000013 */
[----:B------:R-:W-:Y:S02]  /*6ab0*/  HADD2.F32 R59, -RZ, R61.H0_H0 ;  /* 0x2000003dff3b7230 */ /* 0x000fe40000004100 */
[C---:B------:R-:W-:Y:S01]  /*6ac0*/  FMUL R23, R38.reuse, R23 ;  /* 0x0000001726177220 */ /* 0x040fe20000400000 */
[C---:B------:R-:W-:Y:S01]  /*6ad0*/  FFMA R16, R41.reuse, R55, R16 ;  /* 0x0000003729107223 */ /* 0x040fe20000000010 */
[C---:B------:R-:W-:Y:S01]  /*6ae0*/  FFMA R17, R41.reuse, R60, R17 ;  /* 0x0000003c29117223 */ /* 0x040fe20000000011 */
[--C-:B------:R-:W-:Y:S02]  /*6af0*/  HADD2.F32 R61, -RZ, R63.reuse.H0_H0 ;  /* 0x2000003fff3d7230 */ /* 0x100fe40000004100 */
[C---:B------:R-:W-:Y:S01]  /*6b00*/  FFMA R18, R41.reuse, R57, R18 ;  /* 0x0000003929127223 */ /* 0x040fe20000000012 */
[----:B------:R-:W-:Y:S02]  /*6b10*/  HADD2.F32 R66, -RZ, R63.H1_H1 ;  /* 0x3000003fff427230 */ /* 0x000fe40000004100 */
[C---:B------:R-:W-:Y:S01]  /*6b20*/  FMUL R22, R38.reuse, R26 ;  /* 0x0000001a26167220 */ /* 0x040fe20000400000 */
[----:B------:R-:W-:Y:S02]  /*6b30*/  HADD2.F32 R63, -RZ, R65.H0_H0 ;  /* 0x20000041ff3f7230 */ /* 0x000fe40000004100 */
[C---:B------:R-:W-:Y:S01]  /*6b40*/  FFMA R23, R41.reuse, R62, R23 ;  /* 0x0000003e29177223 */ /* 0x040fe20000000017 */
[C---:B------:R-:W-:Y:S01]  /*6b50*/  FMUL R27, R38.reuse, R27 ;  /* 0x0000001b261b7220 */ /* 0x040fe20000400000 */
[C---:B------:R-:W-:Y:S01]  /*6b60*/  FFMA R20, R41.reuse, R59, R20 ;  /* 0x0000003b29147223 */ /* 0x040fe20000000014 */
[C---:B------:R-:W-:Y:S01]  /*6b70*/  FFMA R21, R41.reuse, R64, R21 ;  /* 0x0000004029157223 */ /* 0x040fe20000000015 */
[--C-:B------:R-:W-:Y:S02]  /*6b80*/  HADD2.F32 R65, -RZ, R67.reuse.H0_H0 ;  /* 0x20000043ff417230 */ /* 0x100fe40000004100 */
[C---:B------:R-:W-:Y:S01]  /*6b90*/  FFMA R22, R41.reuse, R61, R22 ;  /* 0x0000003d29167223 */ /* 0x040fe20000000016 */
[----:B------:R-:W-:Y:S02]  /*6ba0*/  HADD2.F32 R70, -RZ, R67.H1_H1 ;  /* 0x30000043ff467230 */ /* 0x000fe40000004100 */
[C---:B------:R-:W-:Y:S01]  /*6bb0*/  FMUL R26, R38.reuse, R30 ;  /* 0x0000001e261a7220 */ /* 0x040fe20000400000 */
[--C-:B------:R-:W-:Y:S02]  /*6bc0*/  HADD2.F32 R67, -RZ, R40.reuse.H0_H0 ;  /* 0x20000028ff437230 */ /* 0x100fe40000004100 */
[C---:B------:R-:W-:Y:S01]  /*6bd0*/  FFMA R27, R41.reuse, R66, R27 ;  /* 0x00000042291b7223 */ /* 0x040fe2000000001b */
[C---:B------:R-:W-:Y:S01]  /*6be0*/  FMUL R31, R38.reuse, R31 ;  /* 0x0000001f261f7220 */ /* 0x040fe20000400000 */
[C---:B------:R-:W-:Y:S01]  /*6bf0*/  FFMA R24, R41.reuse, R63, R24 ;  /* 0x0000003f29187223 */ /* 0x040fe20000000018 */
[----:B------:R-:W-:Y:S02]  /*6c00*/  HADD2.F32 R40, -RZ, R40.H1_H1 ;  /* 0x30000028ff287230 */ /* 0x000fe40000004100 */
[C---:B------:R-:W-:Y:S01]  /*6c10*/  FFMA R25, R41.reuse, R68, R25 ;  /* 0x0000004429197223 */ /* 0x040fe20000000019 */
[--C-:B------:R-:W-:Y:S02]  /*6c20*/  HADD2.F32 R69, -RZ, R42.reuse.H0_H0 ;  /* 0x2000002aff457230 */ /* 0x100fe40000004100 */
[C---:B------:R-:W-:Y:S01]  /*6c30*/  FFMA R26, R41.reuse, R65, R26 ;  /* 0x00000041291a7223 */ /* 0x040fe2000000001a */
[----:B------:R-:W-:Y:S02]  /*6c40*/  HADD2.F32 R42, -RZ, R42.H1_H1 ;  /* 0x3000002aff2a7230 */ /* 0x000fe40000004100 */
[C---:B------:R-:W-:Y:S01]  /*6c50*/  FMUL R30, R38.reuse, R34 ;  /* 0x00000022261e7220 */ /* 0x040fe20000400000 */
[----:B------:R-:W-:Y:S01]  /*6c60*/  FFMA R31, R41, R70, R31 ;  /* 0x00000046291f7223 */ /* 0x000fe2000000001f */
[----:B------:R-:W-:Y:S01]  /*6c70*/  FMUL R35, R38, R35 ;  /* 0x0000002326237220 */ /* 0x000fe20000400000 */
[----:B------:R-:W-:Y:S01]  /*6c80*/  F2FP.SATFINITE.E4M3.F32.PACK_AB_MERGE_C R103, R19, R14, RZ ;  /* 0x0000000e1367723e */ /* 0x000fe200048070ff */
[C---:B------:R-:W-:Y:S01]  /*6c90*/  FFMA R28, R41.reuse, R67, R28 ;  /* 0x00000043291c7223 */ /* 0x040fe2000000001c */
[C---:B------:R-:W-:Y:S01]  /*6ca0*/  FFMA R29, R41.reuse, R40, R29 ;  /* 0x00000028291d7223 */ /* 0x040fe2000000001d */
[C---:B------:R-:W-:Y:S01]  /*6cb0*/  FFMA R30, R41.reuse, R69, R30 ;  /* 0x00000045291e7223 */ /* 0x040fe2000000001e */
[----:B------:R-:W-:Y:S01]  /*6cc0*/  FFMA R35, R41, R42, R35 ;  /* 0x0000002a29237223 */ /* 0x000fe20000000023 */
[----:B------:R-:W-:Y:S02]  /*6cd0*/  F2FP.SATFINITE.E4M3.F32.PACK_AB_MERGE_C R102, R9, R8, R102 ;  /* 0x000000080966723e */ /* 0x000fe40004807066 */
[----:B------:R-:W-:Y:S02]  /*6ce0*/  F2FP.SATFINITE.E4M3.F32.PACK_AB_MERGE_C R103, R13, R12, R103 ;  /* 0x0000000c0d67723e */ /* 0x000fe40004807067 */
[----:B------:R-:W-:Y:S02]  /*6cf0*/  F2FP.SATFINITE.E4M3.F32.PACK_AB_MERGE_C R104, R23, R18, RZ ;  /* 0x000000121768723e */ /* 0x000fe400048070ff */
[----:B------:R-:W-:Y:S01]  /*6d00*/  F2FP.SATFINITE.E4M3.F32.PACK_AB_MERGE_C R105, R27, R22, RZ ;  /* 0x000000161b69723e */ /* 0x000fe200048070ff */
[----:B------:R1:W-:Y:S01]  /*6d10*/  STS.128 [R84+UR44+0x2200], R100 ;  /* 0x0022006454007988 */ /* 0x0003e20008000c2c */
[----:B------:R-:W-:Y:S02]  /*6d20*/  F2FP.SATFINITE.E4M3.F32.PACK_AB_MERGE_C R110, R31, R26, RZ ;  /* 0x0000001a1f6e723e */ /* 0x000fe400048070ff */
[----:B------:R-:W-:Y:S02]  /*6d30*/  F2FP.SATFINITE.E4M3.F32.PACK_AB_MERGE_C R111, R35, R30, RZ ;  /* 0x0000001e236f723e */ /* 0x000fe400048070ff */
[----:B------:R-:W-:Y:S02]  /*6d40*/  F2FP.SATFINITE.E4M3.F32.PACK_AB_MERGE_C R104, R17, R16, R104 ;  /* 0x000000101168723e */ /* 0x000fe40004807068 */
[----:B------:R-:W-:Y:S02]  /*6d50*/  F2FP.SATFINITE.E4M3.F32.PACK_AB_MERGE_C R105, R21, R20, R105 ;  /* 0x000000141569723e */ /* 0x000fe40004807069 */
[----:B------:R-:W-:Y:S02]  /*6d60*/  F2FP.SATFINITE.E4M3.F32.PACK_AB_MERGE_C R106, R25, R24, R110 ;  /* 0x00000018196a723e */ /* 0x000fe4000480706e */
[----:B------:R-:W-:Y:S02]  /*6d70*/  F2FP.SATFINITE.E4M3.F32.PACK_AB_MERGE_C R107, R29, R28, R111 ;  /* 0x0000001c1d6b723e */ /* 0x000fe4000480706f */
[----:B------:R-:W-:Y:S02]  /*6d80*/  LEA R109, R93, UR44, 0x3 ;  /* 0x0000002c5d6d7c11 */ /* 0x000fe4000f8e18ff */
[----:B------:R-:W-:Y:S01]  /*6d90*/  @P6 SHF.L.U32 R110, R92, 0x1f, RZ ;  /* 0x0000001f5c6e6819 */ /* 0x000fe200000006ff */
[----:B------:R1:W-:Y:S01]  /*6da0*/  STS.128 [R98+0x2200], R104 ;  /* 0x0022006862007388 */ /* 0x0003e20000000c00 */
[----:B------:R-:W-:Y:S01]  /*6db0*/  @!PT LDS RZ, [RZ] ;  /* 0x00000000fffff984 */ /* 0x000fe20000000800 */
[----:B------:R-:W-:Y:S01]  /*6dc0*/  @!PT LDS RZ, [RZ] ;  /* 0x00000000fffff984 */ /* 0x000fe20000000800 */
[----:B------:R-:W-:Y:S01]  /*6dd0*/  @!PT LDS RZ, [RZ] ;  /* 0x00000000fffff984 */ /* 0x000fe20000000800 */
[----:B------:R-:W-:Y:S01]  /*6de0*/  @!PT LDS RZ, [RZ] ;  /* 0x00000000fffff984 */ /* 0x000fe20000000800 */
[----:B------:R2:W-:Y:S07]  /*6df0*/  MEMBAR.ALL.CTA ;  /* 0x0000000000007992 */ /* 0x0005ee0000008000 */
[----:B--2---:R-:W2:Y:S02]  /*6e00*/  FENCE.VIEW.ASYNC.S ;  /* 0x00000000000073c6 */ /* 0x004ea40000000000 */
[----:B--2---:R-:W-:Y:S06]  /*6e10*/  BAR.SYNC.DEFER_BLOCKING 0x1, 0x80 ;  /* 0x0042000000007b1d */ /* 0x004fec0000010000 */
[----:B------:R-:W-:Y:S05]  /*6e20*/  @P0 BRA `(.L_x_113) ;  /* 0x00000000003c0947 */ /* 0x000fea0003800000 */
[----:B------:R-:W2:Y:S01]  /*6e30*/  LDCU.64 UR6, c[0x0][0x348] ;  /* 0x00006900ff0677ac */ /* 0x000ea20008000a00 */
[----:B------:R-:W-:Y:S01]  /*6e40*/  UIADD3 UR4, UPT, UPT, UR44, 0x2200, URZ ;  /* 0x000022002c047890 */ /* 0x000fe2000fffe0ff */
[----:B------:R-:W-:Y:S01]  /*6e50*/  UMOV UR51, UR36 ;  /* 0x0000002400337c82 */ /* 0x000fe20008000000 */
[----:B------:R-:W-:Y:S02]  /*6e60*/  UIADD3 UR9, UPT, UPT, UR49, 0x40, URZ ;  /* 0x0000004031097890 */ /* 0x000fe4000fffe0ff */
[----:B------:R-:W-:Y:S02]  /*6e70*/  UIADD3 UR8, UPT, UPT, UR44, 0x2a00, URZ ;  /* 0x00002a002c087890 */ /* 0x000fe4000fffe0ff */
[----:B------:R-:W-:Y:S01]  /*6e80*/  MOV R96, UR4 ;  /* 0x0000000400607c02 */ /* 0x000fe20008000f00 */
[----:B------:R-:W-:Y:S01]  /*6e90*/  UMOV UR10, UR50 ;  /* 0x00000032000a7c82 */ /* 0x000fe20008000000 */
[----:B------:R-:W-:Y:S02]  /*6ea0*/  UMOV UR11, UR36 ;  /* 0x00000024000b7c82 */ /* 0x000fe40008000000 */
[----:B------:R-:W-:Y:S01]  /*6eb0*/  R2UR UR48, R96 ;  /* 0x00000000603072ca */ /* 0x000fe200000e0000 */
[----:B--2---:R-:W-:Y:S04]  /*6ec0*/  UIADD3 UR4, UP0, UPT, UR6, 0x680, URZ ;  /* 0x0000068006047890 */ /* 0x004fe8000ff1e0ff */
[----:B------:R-:W-:Y:S09]  /*6ed0*/  UIADD3.X UR5, UPT, UPT, URZ, UR7, URZ, UP0, !UPT ;  /* 0x00000007ff057290 */ /* 0x000ff200087fe4ff */
[----:B------:R2:W-:Y:S01]  /*6ee0*/  UTMASTG.3D [UR48], [UR4] ;  /* 0x00000030040073b5 */ /* 0x0005e20008010000 */
[----:B------:R2:W-:Y:S01]  /*6ef0*/  UTMASTG.3D [UR8], [UR4] ;  /* 0x00000008040073b5 */ /* 0x0005e20008010000 */
[----:B------:R0:W-:Y:S01]  /*6f00*/  UTMACMDFLUSH ;  /* 0x00000000000079b7 */ /* 0x0001e20000000000 */
[----:B--2---:R-:W-:Y:S04]  /*6f10*/  DEPBAR.LE SB0, 0x1 ;  /* 0x000080400000791a */ /* 0x004fe80000000000 */
.L_x_113:
[----:B------:R-:W-:Y:S05]  /*6f20*/  BSYNC.RECONVERGENT B0 ;  /* 0x0000000000007941 */ /* 0x000fea0003800200 */
.L_x_112:
[----:B------:R-:W-:Y:S06]  /*6f30*/  BAR.SYNC.DEFER_BLOCKING 0x1, 0x80 ;  /* 0x0042000000007b1d */ /* 0x000fec0000010000 */
[----:B------:R-:W2:Y:S01]  /*6f40*/  @P6 SYNCS.PHASECHK.TRANS64.TRYWAIT P0, [R109+URZ+0x40], R110 ;  /* 0x0000406e6d0065a7 */ /* 0x000ea200080011ff */
[----:B------:R-:W-:Y:S01]  /*6f50*/  BSSY B1, `(.L_x_114) ;  /* 0x0000020000017945 */ /* 0x000fe20003800000 */
[----:B--2---:R-:W-:Y:S03]  /*6f60*/  @P6 SEL R71, RZ, 0x1, !P0 ;  /* 0x00000001ff476807 */ /* 0x004fe60004000000 */
[----:B------:R-:W-:Y:S05]  /*6f70*/  @!P6 BRA `(.L_x_115) ;  /* 0x000000000074e947 */ /* 0x000fea0003800000 */
[----:B------:R-:W-:Y:S01]  /*6f80*/  ISETP.NE.AND P1, PT, R99, RZ, PT ;  /* 0x000000ff6300720c */ /* 0x000fe20003f25270 */
[----:B------:R-:W-:Y:S01]  /*6f90*/  BSSY B0, `(.L_x_116) ;  /* 0x0000009000007945 */ /* 0x000fe20003800000 */
[----:B------:R-:W-:Y:S11]  /*6fa0*/  ISETP.NE.AND P0, PT, R71, RZ, PT ;  /* 0x000000ff4700720c */ /* 0x000ff60003f05270 */
[----:B------:R-:W-:Y:S05]  /*6fb0*/  @P1 IMAD R0, R93, 0x1000, R84 ;  /* 0x000010005d001824 */ /* 0x000fea00078e0254 */
[----:B------:R-:W-:Y:S05]  /*6fc0*/  @P1 IADD3 R3, PT, PT, R0, UR44, RZ ;  /* 0x0000002c00031c10 */ /* 0x000fea000fffe0ff */
[----:B------:R-:W-:Y:S01]  /*6fd0*/  @P1 IMAD.IADD R3, R3, 0x1, R108 ;  /* 0x0000000103031824 */ /* 0x000fe200078e026c */
[----:B------:R-:W-:Y:S06]  /*6fe0*/  @P0 BRA `(.L_x_117) ;  /* 0x00000000000c0947 */ /* 0x000fec0003800000 */
[----:B------:R-:W-:Y:S04]  /*6ff0*/  SHF.L.U32 R2, R92, 0x1f, RZ ;  /* 0x0000001f5c027819 */ /* 0x000fe800000006ff */
[----:B------:R-:W2:Y:S02]  /*7000*/  SYNCS.PHASECHK.TRANS64.TRYWAIT P0, [R109+URZ+0x40], R2 ;  /* 0x000040026d0075a7 */ /* 0x000ea400080011ff */
[----:B--2---:R-:W-:Y:S05]  /*7010*/  @!P0 BRA `(.L_x_118) ;  /* 0x0000001800108947 */ /* 0x004fea0003800000 */
.L_x_117:
[----:B------:R-:W-:Y:S05]  /*7020*/  BSYNC B0 ;  /* 0x0000000000007941 */ /* 0x000fea0003800000 */
.L_x_116:
[----:B------:R-:W-:Y:S01]  /*7030*/  ISETP.NE.AND P0, PT, R99, RZ, PT ;  /* 0x000000ff6300720c */ /* 0x000fe20003f05270 */
[----:B--2---:R-:W-:Y:S02]  /*7040*/  VIADD R109, R109, 0x50 ;  /* 0x000000506d6d7836 */ /* 0x004fe40000000000 */
[----:B------:R-:W-:Y:S02]  /*7050*/  IMAD.U32 R2, RZ, RZ, UR46 ;  /* 0x0000002eff027e24 */ /* 0x000fe4000f8e00ff */
[----:B------:R-:W-:Y:S03]  /*7060*/  VIADD R93, R93, 0x1 ;  /* 0x000000015d5d7836 */ /* 0x000fe60000000000 */
[----:B------:R-:W-:Y:S05]  /*7070*/  PRMT R2, R2, 0x654, R109 ;  /* 0x0000065402027816 */ /* 0x000fea000000006d */
[----:B------:R2:W3:Y:S04]  /*7080*/  @P0 LDS.128 R72, [R0+UR44+0x200] ;  /* 0x0002002c00480984 */ /* 0x0004e80008000c00 */
[----:B------:R2:W4:Y:S01]  /*7090*/  @P0 LDS.128 R76, [R3+0x200] ;  /* 0x00020000034c0984 */ /* 0x0005220000000c00 */
        /* <DEDUP_REMOVED lines=11> */
.L_x_115:
[----:B------:R-:W-:Y:S05]  /*7150*/  BSYNC B1 ;  /* 0x0000000000017941 */ /* 0x000fea0003800000 */
.L_x_114:
[----:B--2---:R-:W-:Y:S05]  /*7160*/  VIADD R0, R39, 0x20 ;  /* 0x0000002027007836 */ /* 0x004fea0000000000 */
[----:B------:R-:W-:Y:S04]  /*7170*/  SHF.R.U32.HI R0, RZ, 0x15, R0 ;  /* 0x00000015ff007819 */ /* 0x000fe80000011600 */
[----:B------:R-:W-:Y:S11]  /*7180*/  LOP3.LUT P0, RZ, R0, 0x3, R87, 0x48, !PT ;  /* 0x0000000300ff7812 */ /* 0x000ff60007804857 */
[----:B------:R-:W-:Y:S02]  /*7190*/  @!UPT UIADD3 URZ, UPT, UPT, URZ, URZ, URZ ;  /* 0x000000fffffff290 */ /* 0x000fe4000fffe0ff */
[----:B------:R-:W-:Y:S05]  /*71a0*/  @!P0 BRA `(.L_x_119) ;  /* 0x0000000000408947 */ /* 0x000fea0003800000 */
[----:B------:R-:W2:Y:S01]  /*71b0*/  LDCU.64 UR8, c[0x4][0x70] ;  /* 0x01000e00ff0877ac */ /* 0x000ea20008000a00 */
[----:B------:R-:W-:Y:S01]  /*71c0*/  MOV R3, 0x0 ;  /* 0x0000000000037802 */ /* 0x000fe20000000f00 */
[----:B------:R-:W-:Y:S02]  /*71d0*/  HFMA2 R12, -RZ, RZ, 0, 5.9604644775390625e-08 ;  /* 0x00000001ff0c7431 */ /* 0x000fe400000001ff */
[----:B------:R-:W-:Y:S02]  /*71e0*/  IMAD.MOV.U32 R8, RZ, RZ, 0x192 ;  /* 0x00000192ff087424 */ /* 0x000fe400078e00ff */
[----:B------:R-:W-:Y:S01]  /*71f0*/  IMAD.MOV.U32 R13, RZ, RZ, RZ ;  /* 0x000000ffff0d7224 */ /* 0x000fe200078e00ff */
[----:B------:R-:W5:Y:S01]  /*7200*/  LDCU.64 UR6, c[0x4][0x78] ;  /* 0x01000f00ff0677ac */ /* 0x000f620008000a00 */
[----:B------:R-:W1:Y:S01]  /*7210*/  LDC.64 R2, c[0x4][R3] ;  /* 0x0100000003027b82 */ /* 0x000e620000000a00 */
[----:B------:R-:W3:Y:S01]  /*7220*/  LDCU.64 UR4, c[0x4][0x10] ;  /* 0x01000200ff0477ac */ /* 0x000ee20008000a00 */
[----:B--2---:R-:W-:Y:S01]  /*7230*/  MOV R5, UR9 ;  /* 0x0000000900057c02 */ /* 0x004fe20008000f00 */
[----:B------:R-:W-:Y:S01]  /*7240*/  IMAD.U32 R4, RZ, RZ, UR8 ;  /* 0x00000008ff047e24 */ /* 0x000fe2000f8e00ff */
[----:B-----5:R-:W-:Y:S01]  /*7250*/  MOV R7, UR7 ;  /* 0x0000000700077c02 */ /* 0x020fe20008000f00 */
[----:B------:R-:W-:Y:S01]  /*7260*/  IMAD.U32 R6, RZ, RZ, UR6 ;  /* 0x00000006ff067e24 */ /* 0x000fe2000f8e00ff */
[----:B---3--:R-:W-:Y:S01]  /*7270*/  MOV R11, UR5 ;  /* 0x00000005000b7c02 */ /* 0x008fe20008000f00 */
[----:B------:R-:W-:Y:S02]  /*7280*/  IMAD.U32 R10, RZ, RZ, UR4 ;  /* 0x00000004ff0a7e24 */ /* 0x000fe4000f8e00ff */
[----:B------:R-:W-:Y:S07]  /*7290*/  LEPC R20, `(.L_x_119) ;  /* 0x000000001014794e */ /* 0x000fee0000000000 */
[----:B-1--4-:R-:W-:Y:S05]  /*72a0*/  CALL.ABS.NOINC R2 ;  /* 0x0000000002007343 */ /* 0x012fea0003c00000 */
.L_x_119:
[----:B------:R-:W-:Y:S01]  /*72b0*/  ISETP.NE.AND P0, PT, R97, RZ, PT ;  /* 0x000000ff6100720c */ /* 0x000fe20003f05270 */
[----:B------:R-:W-:Y:S05]  /*72c0*/  WARPSYNC.ALL ;  /* 0x0000000000007948 */ /* 0x000fea0003800000 */
[----:B------:R-:W-:Y:S01]  /*72d0*/  R2UR UR4, R39 ;  /* 0x00000000270472ca */ /* 0x000fe200000e0000 */
[----:B------:R-:W-:Y:S01]  /*72e0*/  BSSY.RECONVERGENT B0, `(.L_x_120) ;  /* 0x00000a0000007945 */ /* 0x000fe20003800200 */
[-C--:B---3--:R-:W-:Y:S02]  /*72f0*/  F2FP.F16.E4M3.UNPACK_B R42, R72.reuse ;  /* 0x00000048ff2a723e */ /* 0x088fe400020006ff */
[----:B------:R-:W-:Y:S02]  /*7300*/  F2FP.F16.E4M3.UNPACK_B R72, R72.H1 ;  /* 0x00000048ff48723e */ /* 0x000fe400030006ff */
[-C--:B------:R-:W-:Y:S01]  /*7310*/  F2FP.F16.E4M3.UNPACK_B R46, R73.reuse ;  /* 0x00000049ff2e723e */ /* 0x080fe200020006ff */
[--C-:B------:R-:W-:Y:S01]  /*7320*/  HADD2.F32 R40, -RZ, R42.reuse.H0_H0 ;  /* 0x2000002aff287230 */ /* 0x100fe20000004100 */
[----:B------:R-:W-:Y:S01]  /*7330*/  F2FP.F16.E4M3.UNPACK_B R73, R73.H1 ;  /* 0x00000049ff49723e */ /* 0x000fe200030006ff */
[----:B------:R-:W-:Y:S01]  /*7340*/  HADD2.F32 R42, -RZ, R42.H1_H1 ;  /* 0x3000002aff2a7230 */ /* 0x000fe20000004100 */
[-C--:B------:R-:W-:Y:S01]  /*7350*/  F2FP.F16.E4M3.UNPACK_B R50, R74.reuse ;  /* 0x0000004aff32723e */ /* 0x080fe200020006ff */
[----:B------:R-:W-:Y:S01]  /*7360*/  HADD2.F32 R43, -RZ, R72.H0_H0 ;  /* 0x20000048ff2b7230 */ /* 0x000fe20000004100 */
[----:B------:R-:W-:Y:S01]  /*7370*/  F2FP.F16.E4M3.UNPACK_B R74, R74.H1 ;  /* 0x0000004aff4a723e */ /* 0x000fe200030006ff */
[----:B------:R-:W2:Y:S01]  /*7380*/  LDTM.x32 R4, tmem[UR4+0x20] ;  /* 0x00002004000479ee */ /* 0x000ea200082c0000 */
[----:B------:R-:W-:Y:S01]  /*7390*/  NOP ;  /* 0x0000000000007918 */ /* 0x000fe20000000000 */
[----:B------:R-:W-:Y:S01]  /*73a0*/  IADD3 R90, PT, PT, R90, 0xb0, RZ ;  /* 0x000000b05a5a7810 */ /* 0x000fe20007ffe0ff */
[--C-:B------:R-:W-:Y:S01]  /*73b0*/  HADD2.F32 R45, -RZ, R46.reuse.H0_H0 ;  /* 0x2000002eff2d7230 */ /* 0x100fe20000004100 */
[----:B------:R-:W-:Y:S01]  /*73c0*/  F2FP.F16.E4M3.UNPACK_B R54, R75 ;  /* 0x0000004bff36723e */ /* 0x000fe200020006ff */
[----:B------:R-:W-:Y:S01]  /*73d0*/  HADD2.F32 R46, -RZ, R46.H1_H1 ;  /* 0x3000002eff2e7230 */ /* 0x000fe20000004100 */
[----:B------:R-:W-:Y:S01]  /*73e0*/  LOP3.LUT R90, R90, 0xfefffff8, RZ, 0xc0, !PT ;  /* 0xfefffff85a5a7812 */ /* 0x000fe200078ec0ff */
[--C-:B------:R-:W-:Y:S01]  /*73f0*/  HADD2.F32 R49, -RZ, R50.reuse.H0_H0 ;  /* 0x20000032ff317230 */ /* 0x100fe20000004100 */
[----:B----4-:R-:W-:Y:S01]  /*7400*/  F2FP.F16.E4M3.UNPACK_B R58, R76 ;  /* 0x0000004cff3a723e */ /* 0x010fe200020006ff */
[----:B------:R-:W-:Y:S01]  /*7410*/  HADD2.F32 R50, -RZ, R50.H1_H1 ;  /* 0x30000032ff327230 */ /* 0x000fe20000004100 */
[----:B--2---:R2:W-:Y:S01]  /*7420*/  SYNCS.ARRIVE.TRANS64.RED.A1T0 RZ, [R90+URZ], RZ ;  /* 0x000000ff5aff79a7 */ /* 0x0045e200081004ff */
[--C-:B------:R-:W-:Y:S01]  /*7430*/  HADD2.F32 R53, -RZ, R54.reuse.H0_H0 ;  /* 0x20000036ff357230 */ /* 0x100fe20000004100 */
[----:B------:R-:W-:Y:S01]  /*7440*/  F2FP.F16.E4M3.UNPACK_B R62, R77 ;  /* 0x0000004dff3e723e */ /* 0x000fe200020006ff */
[----:B------:R-:W-:Y:S01]  /*7450*/  HADD2.F32 R54, -RZ, R54.H1_H1 ;  /* 0x30000036ff367230 */ /* 0x000fe20000004100 */
[----:B------:R-:W-:Y:S01]  /*7460*/  F2FP.F16.E4M3.UNPACK_B R66, R78 ;  /* 0x0000004eff42723e */ /* 0x000fe200020006ff */
[--C-:B------:R-:W-:Y:S01]  /*7470*/  HADD2.F32 R57, -RZ, R58.reuse.H0_H0 ;  /* 0x2000003aff397230 */ /* 0x100fe20000004100 */
[----:B------:R-:W-:Y:S01]  /*7480*/  F2FP.F16.E4M3.UNPACK_B R70, R79 ;  /* 0x0000004fff46723e */ /* 0x000fe200020006ff */
[----:B------:R-:W-:Y:S01]  /*7490*/  HADD2.F32 R58, -RZ, R58.H1_H1 ;  /* 0x3000003aff3a7230 */ /* 0x000fe20000004100 */
[----:B------:R-:W-:Y:S01]  /*74a0*/  F2FP.F16.E4M3.UNPACK_B R75, R75.H1 ;  /* 0x0000004bff4b723e */ /* 0x000fe200030006ff */
[--C-:B------:R-:W-:Y:S01]  /*74b0*/  HADD2.F32 R61, -RZ, R62.reuse.H0_H0 ;  /* 0x2000003eff3d7230 */ /* 0x100fe20000004100 */
[----:B------:R-:W-:Y:S01]  /*74c0*/  F2FP.F16.E4M3.UNPACK_B R76, R76.H1 ;  /* 0x0000004cff4c723e */ /* 0x000fe200030006ff */
[----:B------:R-:W-:Y:S01]  /*74d0*/  HADD2.F32 R63, -RZ, R62.H1_H1 ;  /* 0x3000003eff3f7230 */ /* 0x000fe20000004100 */
[----:B------:R-:W-:Y:S01]  /*74e0*/  F2FP.F16.E4M3.UNPACK_B R77, R77.H1 ;  /* 0x0000004dff4d723e */ /* 0x000fe200030006ff */
[--C-:B------:R-:W-:Y:S02]  /*74f0*/  HADD2.F32 R65, -RZ, R66.reuse.H0_H0 ;  /* 0x20000042ff417230 */ /* 0x100fe40000004100 */
[C---:B------:R-:W-:Y:S01]  /*7500*/  FMUL R4, R38.reuse, R4 ;  /* 0x0000000426047220 */ /* 0x040fe20000400000 */
        /* <DEDUP_REMOVED lines=16> */
[--C-:B------:R-:W-:Y:S02]  /*7610*/  HADD2.F32 R69, -RZ, R70.reuse.H0_H0 ;  /* 0x20000046ff457230 */ /* 0x100fe40000004100 */
[C---:B------:R-:W-:Y:S01]  /*7620*/  FMUL R28, R38.reuse, R32 ;  /* 0x00000020261c7220 */ /* 0x040fe20000400000 */
[----:B------:R-:W-:Y:S02]  /*7630*/  HADD2.F32 R70, -RZ, R70.H1_H1 ;  /* 0x30000046ff467230 */ /* 0x000fe40000004100 */
[C---:B------:R-:W-:Y:S01]  /*7640*/  FMUL R29, R38.reuse, R33 ;  /* 0x00000021261d7220 */ /* 0x040fe20000400000 */
[----:B------:R-:W-:Y:S02]  /*7650*/  HADD2.F32 R44, -RZ, R72.H1_H1 ;  /* 0x30000048ff2c7230 */ /* 0x000fe40000004100 */
[C---:B------:R-:W-:Y:S01]  /*7660*/  FMUL R6, R38.reuse, R6 ;  /* 0x0000000626067220 */ /* 0x040fe20000400000 */
[C---:B------:R-:W-:Y:S01]  /*7670*/  FMUL R7, R38.reuse, R7 ;  /* 0x0000000726077220 */ /* 0x040fe20000400000 */
[--C-:B------:R-:W-:Y:S02]  /*7680*/  HADD2.F32 R47, -RZ, R73.reuse.H0_H0 ;  /* 0x20000049ff2f7230 */ /* 0x100fe40000004100 */
[C---:B------:R-:W-:Y:S01]  /*7690*/  FMUL R10, R38.reuse, R10 ;  /* 0x0000000a260a7220 */ /* 0x040fe20000400000 */
[C---:B------:R-:W-:Y:S01]  /*76a0*/  FFMA R6, R41.reuse, R43, R6 ;  /* 0x0000002b29067223 */ /* 0x040fe20000000006 */
[----:B------:R-:W-:Y:S02]  /*76b0*/  HADD2.F32 R48, -RZ, R73.H1_H1 ;  /* 0x30000049ff307230 */ /* 0x000fe40000004100 */
[C---:B------:R-:W-:Y:S01]  /*76c0*/  FFMA R7, R41.reuse, R44, R7 ;  /* 0x0000002c29077223 */ /* 0x040fe20000000007 */
[C---:B------:R-:W-:Y:S01]  /*76d0*/  FFMA R8, R41.reuse, R45, R8 ;  /* 0x0000002d29087223 */ /* 0x040fe20000000008 */
[C---:B------:R-:W-:Y:S01]  /*76e0*/  FFMA R9, R41.reuse, R46, R9 ;  /* 0x0000002e29097223 */ /* 0x040fe20000000009 */
[----:B------:R-:W-:Y:S01]  /*76f0*/  FFMA R10, R41, R47, R10 ;  /* 0x0000002f290a7223 */ /* 0x000fe2000000000a */
[C---:B------:R-:W-:Y:S01]  /*7700*/  FMUL R11, R38.reuse, R11 ;  /* 0x0000000b260b7220 */ /* 0x040fe20000400000 */
[----:B------:R-:W-:Y:S01]  /*7710*/  F2FP.F16.E4M3.UNPACK_B R78, R78.H1 ;  /* 0x0000004eff4e723e */ /* 0x000fe200030006ff */
[--C-:B------:R-:W-:Y:S01]  /*7720*/  HADD2.F32 R51, -RZ, R74.reuse.H0_H0 ;  /* 0x2000004aff337230 */ /* 0x100fe20000004100 */
[----:B-1----:R-:W-:Y:S01]  /*7730*/  F2FP.SATFINITE.E4M3.F32.PACK_AB_MERGE_C R100, R7, R6, RZ ;  /* 0x000000060764723e */ /* 0x002fe200048070ff */
[C---:B------:R-:W-:Y:S01]  /*7740*/  FFMA R11, R41.reuse, R48, R11 ;  /* 0x00000030290b7223 */ /* 0x040fe2000000000b */
[C---:B------:R-:W-:Y:S01]  /*7750*/  FFMA R12, R41.reuse, R49, R12 ;  /* 0x00000031290c7223 */ /* 0x040fe2000000000c */
[----:B------:R-:W-:Y:S01]  /*7760*/  FFMA R13, R41, R50, R13 ;  /* 0x00000032290d7223 */ /* 0x000fe2000000000d */
[----:B------:R-:W-:Y:S01]  /*7770*/  F2FP.SATFINITE.E4M3.F32.PACK_AB_MERGE_C R100, R5, R4, R100 ;  /* 0x000000040564723e */ /* 0x000fe20004807064 */
[----:B------:R-:W-:Y:S01]  /*7780*/  HADD2.F32 R52, -RZ, R74.H1_H1 ;  /* 0x3000004aff347230 */ /* 0x000fe20000004100 */
[----:B------:R-:W-:Y:S01]  /*7790*/  F2FP.SATFINITE.E4M3.F32.PACK_AB_MERGE_C R101, R11, R10, RZ ;  /* 0x0000000a0b65723e */ /* 0x000fe200048070ff */
[C---:B------:R-:W-:Y:S01]  /*77a0*/  FMUL R14, R38.reuse, R14 ;  /* 0x0000000e260e7220 */ /* 0x040fe20000400000 */
[C---:B------:R-:W-:Y:S01]  /*77b0*/  FMUL R15, R38.reuse, R15 ;  /* 0x0000000f260f7220 */ /* 0x040fe20000400000 */
[--C-:B------:R-:W-:Y:S01]  /*77c0*/  HADD2.F32 R55, -RZ, R75.reuse.H0_H0 ;  /* 0x2000004bff377230 */ /* 0x100fe20000004100 */
[----:B------:R-:W-:Y:S01]  /*77d0*/  F2FP.SATFINITE.E4M3.F32.PACK_AB_MERGE_C R101, R9, R8, R101 ;  /* 0x000000080965723e */ /* 0x000fe20004807065 */
[C---:B------:R-:W-:Y:S01]  /*77e0*/  FFMA R14, R41.reuse, R51, R14 ;  /* 0x00000033290e7223 */ /* 0x040fe2000000000e */
[C---:B------:R-:W-:Y:S01]  /*77f0*/  FFMA R15, R41.reuse, R52, R15 ;  /* 0x00000034290f7223 */ /* 0x040fe2000000000f */
[C---:B------:R-:W-:Y:S01]  /*7800*/  FFMA R16, R41.reuse, R53, R16 ;  /* 0x0000003529107223 */ /* 0x040fe20000000010 */
[C---:B------:R-:W-:Y:S01]  /*7810*/  FFMA R17, R41.reuse, R54, R17 ;  /* 0x0000003629117223 */ /* 0x040fe20000000011 */
        /* <DEDUP_REMOVED lines=15> */
[C---:B------:R-:W-:Y:S01]  /*7910*/  FFMA R23, R41.reuse, R60, R23 ;  /* 0x0000003c29177223 */ /* 0x040fe20000000017 */
[C---:B------:R-:W-:Y:S01]  /*7920*/  FMUL R27, R38.reuse, R27 ;  /* 0x0000001b261b7220 */ /* 0x040fe20000400000 */
[C---:B------:R-:W-:Y:S01]  /*7930*/  FFMA R0, R41.reuse, R61, R0 ;  /* 0x0000003d29007223 */ /* 0x040fe20000000000 */
[----:B------:R-:W-:Y:S01]  /*7940*/  F2FP.F16.E4M3.UNPACK_B R79, R79.H1 ;  /* 0x0000004fff4f723e */ /* 0x000fe200030006ff */
        /* <DEDUP_REMOVED lines=16> */
[----:B------:R-:W-:Y:S01]  /*7a50*/  FFMA R28, R41, R69, R28 ;  /* 0x00000045291c7223 */ /* 0x000fe2000000001c */
[----:B------:R-:W-:Y:S01]  /*7a60*/  F2FP.SATFINITE.E4M3.F32.PACK_AB_MERGE_C R103, R19, R18, RZ ;  /* 0x000000121367723e */ /* 0x000fe200048070ff */
        /* <DEDUP_REMOVED lines=14> */
[----:B--2---:R-:W-:Y:S03]  /*7b50*/  IADD3 R90, PT, PT, R36, 0x1, RZ ;  /* 0x00000001245a7810 */ /* 0x004fe60007ffe0ff */
        /* <DEDUP_REMOVED lines=10> */
[----:B------:R-:W-:Y:S02]  /*7c00*/  UIADD3 UR13, UPT, UPT, UR49, 0x20, URZ ;  /* 0x00000020310d7890 */ /* 0x000fe4000fffe0ff */
[----:B------:R-:W-:Y:S01]  /*7c10*/  UIADD3 UR12, UPT, UPT, UR44, 0x3200, URZ ;  /* 0x000032002c0c7890 */ /* 0x000fe2000fffe0ff */
[----:B------:R-:W-:Y:S01]  /*7c20*/  UMOV UR14, UR50 ;  /* 0x00000032000e7c82 */ /* 0x000fe20008000000 */
[----:B------:R-:W-:Y:S01]  /*7c30*/  UMOV UR15, UR36 ;  /* 0x00000024000f7c82 */ /* 0x000fe20008000000 */
[----:B------:R-:W-:Y:S02]  /*7c40*/  UIADD3 UR9, UPT, UPT, UR49, 0x60, URZ ;  /* 0x0000006031097890 */ /* 0x000fe4000fffe0ff */
[----:B------:R-:W-:Y:S01]  /*7c50*/  UIADD3 UR8, UPT, UPT, UR44, 0x3a00, URZ ;  /* 0x00003a002c087890 */ /* 0x000fe2000fffe0ff */
[----:B------:R-:W-:Y:S01]  /*7c60*/  UMOV UR10, UR50 ;  /* 0x00000032000a7c82 */ /* 0x000fe20008000000 */
[----:B------:R-:W-:Y:S01]  /*7c70*/  UMOV UR11, UR36 ;  /* 0x00000024000b7c82 */ /* 0x000fe20008000000 */
[----:B--2---:R-:W-:Y:S04]  /*7c80*/  UIADD3 UR4, UP0, UPT, UR6, 0x680, URZ ;  /* 0x0000068006047890 */ /* 0x004fe8000ff1e0ff */
[----:B------:R-:W-:Y:S09]  /*7c90*/  UIADD3.X UR5, UPT, UPT, URZ, UR7, URZ, UP0, !UPT ;  /* 0x00000007ff057290 */ /* 0x000ff200087fe4ff */
[----:B------:R2:W-:Y:S01]  /*7ca0*/  UTMASTG.3D [UR12], [UR4] ;  /* 0x0000000c040073b5 */ /* 0x0005e20008010000 */
[----:B------:R2:W-:Y:S01]  /*7cb0*/  UTMASTG.3D [UR8], [UR4] ;  /* 0x00000008040073b5 */ /* 0x0005e20008010000 */
[----:B------:R0:W-:Y:S01]  /*7cc0*/  UTMACMDFLUSH ;  /* 0x00000000000079b7 */ /* 0x0001e20000000000 */
[----:B--2---:R-:W-:Y:S04]  /*7cd0*/  DEPBAR.LE SB0, 0x1 ;  /* 0x000080400000791a */ /* 0x004fe80000000000 */
.L_x_121:
[----:B------:R-:W-:Y:S05]  /*7ce0*/  BSYNC.RECONVERGENT B0 ;  /* 0x0000000000007941 */ /* 0x000fea0003800200 */
.L_x_120:
[----:B------:R-:W-:Y:S01]  /*7cf0*/  R2UR UR4, R88 ;  /* 0x00000000580472ca */ /* 0x000fe200000e0000 */
[----:B------:R-:W-:Y:S01]  /*7d00*/  BAR.SYNC.DEFER_BLOCKING 0x1, 0x80 ;  /* 0x0042000000007b1d */ /* 0x000fe20000010000 */
[----:B------:R-:W-:Y:S01]  /*7d10*/  ISETP.NE.AND P0, PT, R91, 0x2, PT ;  /* 0x000000025b00780c */ /* 0x000fe20003f05270 */
[----:B------:R-:W-:Y:S01]  /*7d20*/  UISETP.NE.AND UP0, UPT, UR45, URZ, UPT ;  /* 0x000000ff2d00728c */ /* 0x000fe2000bf05270 */
[----:B------:R-:W-:Y:S01]  /*7d30*/  ISETP.NE.AND P1, PT, R90, 0x4, PT ;  /* 0x000000045a00780c */ /* 0x000fe20003f25270 */
[----:B------:R-:W-:Y:S01]  /*7d40*/  UIADD3 UR24, UPT, UPT, UR37, UR63, URZ ;  /* 0x0000003f25187290 */ /* 0x000fe2000fffe0ff */
[----:B------:R-:W-:Y:S02]  /*7d50*/  SEL R3, RZ, 0x1, P0 ;  /* 0x00000001ff037807 */ /* 0x000fe40000000000 */
[----:B------:R-:W-:Y:S02]  /*7d60*/  SEL R0, RZ, 0x1, P1 ;  /* 0x00000001ff007807 */ /* 0x000fe40000800000 */
[----:B------:R-:W-:Y:S02]  /*7d70*/  LOP3.LUT R94, R94, R3, RZ, 0x3c, !PT ;  /* 0x000000035e5e7212 */ /* 0x000fe400078e3cff */
[----:B------:R-:W-:Y:S01]  /*7d80*/  LOP3.LUT R95, R95, R0, RZ, 0x3c, !PT ;  /* 0x000000005f5f7212 */ /* 0x000fe200078e3cff */
[----:B------:R-:W-:Y:S01]  /*7d90*/  UIADD3 UR20, UPT, UPT, UR38, UR4, URZ ;  /* 0x0000000426147290 */ /* 0x000fe2000fffe0ff */
[----:B------:R-:W-:Y:S02]  /*7da0*/  SEL R91, R91, RZ, P0 ;  /* 0x000000ff5b5b7207 */ /* 0x000fe40000000000 */
[----:B------:R-:W-:Y:S01]  /*7db0*/  SEL R36, R90, RZ, P1 ;  /* 0x000000ff5a247207 */ /* 0x000fe20000800000 */
[----:B------:R-:W-:Y:S01]  /*7dc0*/  UMOV UR36, UR59 ;  /* 0x0000003b00247c82 */ /* 0x000fe20008000000 */
[----:B------:R-:W-:Y:S07]  /*7dd0*/  BRA.U UP0, `(.L_x_122) ;  /* 0xffffffd500787547 */ /* 0x000fee000b83ffff */
[----:B------:R-:W-:Y:S05]  /*7de0*/  EXIT ;  /* 0x000000000000794d */ /* 0x000fea0003800000 */
.L_x_24:
[----:B--2---:R2:W3:Y:S02]  /*7df0*/  SYNCS.PHASECHK.TRANS64.TRYWAIT P0, [R3+URZ+0xe0], R2 ;  /* 0x0000e002030075a7 */ /* 0x0044e400080011ff */
[----:B---3--:R-:W-:Y:S05]  /*7e00*/  @!P0 NANOSLEEP.SYNCS 0x989680 ;  /* 0x009896800000895d */ /* 0x008fea0003900000 */
[----:B------:R-:W3:Y:S02]  /*7e10*/  @!P0 SYNCS.PHASECHK.TRANS64 P0, [R3+URZ+0xe0], R2 ;  /* 0x0000e002030085a7 */ /* 0x000ee400080010ff */
[----:B---3--:R-:W-:Y:S05]  /*7e20*/  @!P0 BRA `(.L_x_24) ;  /* 0xfffffffc00f08947 */ /* 0x008fea000383ffff */
[----:B------:R-:W-:Y:S05]  /*7e30*/  BRA `(.L_x_123) ;  /* 0xffffff9800e87947 */ /* 0x000fea000383ffff */
.L_x_27:
[----:B-1----:R-:W-:-:S07]  /*7e40*/  MOV R0, UR33 ;  /* 0x0000002100007c02 */ /* 0x002fce0008000f00 */
.L_x_124:
[----:B-1----:R1:W2:Y:S02]  /*7e50*/  SYNCS.PHASECHK.TRANS64.TRYWAIT P0, [R0+URZ+0x20], R3 ;  /* 0x00002003000075a7 */ /* 0x0022a400080011ff */
[----:B--2---:R-:W-:Y:S05]  /*7e60*/  @!P0 NANOSLEEP.SYNCS 0x989680 ;  /* 0x009896800000895d */ /* 0x004fea0003900000 */
[----:B------:R-:W2:Y:S02]  /*7e70*/  @!P0 SYNCS.PHASECHK.TRANS64 P0, [R0+URZ+0x20], R3 ;  /* 0x00002003000085a7 */ /* 0x000ea400080010ff */
[----:B--2---:R-:W-:Y:S05]  /*7e80*/  @!P0 BRA `(.L_x_124) ;  /* 0xfffffffc00f08947 */ /* 0x004fea000383ffff */
[----:B------:R-:W-:Y:S05]  /*7e90*/  BRA `(.L_x_26) ;  /* 0xffffff9c00407947 */ /* 0x000fea000383ffff */
.L_x_34:
[----:B-1----:R-:W-:-:S07]  /*7ea0*/  MOV R0, UR17 ;  /* 0x0000001100007c02 */ /* 0x002fce0008000f00 */
.L_x_125:
[----:B-1----:R1:W2:Y:S02]  /*7eb0*/  SYNCS.PHASECHK.TRANS64.TRYWAIT P0, [R0+URZ+0x20], R3 ;  /* 0x00002003000075a7 */ /* 0x0022a400080011ff */
[----:B--2---:R-:W-:Y:S05]  /*7ec0*/  @!P0 NANOSLEEP.SYNCS 0x989680 ;  /* 0x009896800000895d */ /* 0x004fea0003900000 */
[----:B------:R-:W2:Y:S02]  /*7ed0*/  @!P0 SYNCS.PHASECHK.TRANS64 P0, [R0+URZ+0x20], R3 ;  /* 0x00002003000085a7 */ /* 0x000ea400080010ff */
[----:B--2---:R-:W-:Y:S05]  /*7ee0*/  @!P0 BRA `(.L_x_125) ;  /* 0xfffffffc00f08947 */ /* 0x004fea000383ffff */
[----:B------:R-:W-:Y:S05]  /*7ef0*/  BRA `(.L_x_33) ;  /* 0xffffffa000007947 */ /* 0x000fea000383ffff */
.L_x_39:
[----:B-1----:R1:W2:Y:S02]  /*7f00*/  SYNCS.PHASECHK.TRANS64.TRYWAIT P0, [R3+URZ+0x70], R0 ;  /* 0x00007000030075a7 */ /* 0x0022a400080011ff */
[----:B--2---:R-:W-:Y:S05]  /*7f10*/  @!P0 NANOSLEEP.SYNCS 0x989680 ;  /* 0x009896800000895d */ /* 0x004fea0003900000 */
[----:B------:R-:W2:Y:S02]  /*7f20*/  @!P0 SYNCS.PHASECHK.TRANS64 P0, [R3+URZ+0x70], R0 ;  /* 0x00007000030085a7 */ /* 0x000ea400080010ff */
[----:B--2---:R-:W-:Y:S05]  /*7f30*/  @!P0 BRA `(.L_x_39) ;  /* 0xfffffffc00f08947 */ /* 0x004fea000383ffff */
[----:B------:R-:W-:Y:S05]  /*7f40*/  BRA `(.L_x_126) ;  /* 0xffffffa000a87947 */ /* 0x000fea000383ffff */
.L_x_43:
[----:B-1----:R-:W-:-:S07]  /*7f50*/  MOV R0, UR4 ;  /* 0x0000000400007c02 */ /* 0x002fce0008000f00 */
.L_x_127:
[----:B-1----:R1:W2:Y:S02]  /*7f60*/  SYNCS.PHASECHK.TRANS64.TRYWAIT P0, [R0+URZ], R3 ;  /* 0x00000003000075a7 */ /* 0x0022a400080011ff */
[----:B--2---:R-:W-:Y:S05]  /*7f70*/  @!P0 NANOSLEEP.SYNCS 0x989680 ;  /* 0x009896800000895d */ /* 0x004fea0003900000 */
[----:B------:R-:W2:Y:S02]  /*7f80*/  @!P0 SYNCS.PHASECHK.TRANS64 P0, [R0+URZ], R3 ;  /* 0x00000003000085a7 */ /* 0x000ea400080010ff */
[----:B--2---:R-:W-:Y:S05]  /*7f90*/  @!P0 BRA `(.L_x_127) ;  /* 0xfffffffc00f08947 */ /* 0x004fea000383ffff */
[----:B------:R-:W-:Y:S05]  /*7fa0*/  BRA `(.L_x_128) ;  /* 0xffffffa800507947 */ /* 0x000fea000383ffff */
.L_x_44:
[----:B------:R-:W-:-:S07]  /*7fb0*/  MOV R0, UR5 ;  /* 0x0000000500007c02 */ /* 0x000fce0008000f00 */
.L_x_129:
[----:B-1----:R1:W2:Y:S02]  /*7fc0*/  SYNCS.PHASECHK.TRANS64.TRYWAIT P0, [R0+URZ], R3 ;  /* 0x00000003000075a7 */ /* 0x0022a400080011ff */
[----:B--2---:R-:W-:Y:S05]  /*7fd0*/  @!P0 NANOSLEEP.SYNCS 0x989680 ;  /* 0x009896800000895d */ /* 0x004fea0003900000 */
[----:B------:R-:W2:Y:S02]  /*7fe0*/  @!P0 SYNCS.PHASECHK.TRANS64 P0, [R0+URZ], R3 ;  /* 0x00000003000085a7 */ /* 0x000ea400080010ff */
[----:B--2---:R-:W-:Y:S05]  /*7ff0*/  @!P0 BRA `(.L_x_129) ;  /* 0xfffffffc00f08947 */ /* 0x004fea000383ffff */
[----:B------:R-:W-:Y:S05]  /*8000*/  BRA `(.L_x_130) ;  /* 0xffffffa8005c7947 */ /* 0x000fea000383ffff */
.L_x_45:
[----:B------:R-:W-:-:S07]  /*8010*/  MOV R0, UR5 ;  /* 0x0000000500007c02 */ /* 0x000fce0008000f00 */
.L_x_131:
[----:B-1----:R1:W2:Y:S02]  /*8020*/  SYNCS.PHASECHK.TRANS64.TRYWAIT P0, [R0+URZ], R3 ;  /* 0x00000003000075a7 */ /* 0x0022a400080011ff */
[----:B--2---:R-:W-:Y:S05]  /*8030*/  @!P0 NANOSLEEP.SYNCS 0x989680 ;  /* 0x009896800000895d */ /* 0x004fea0003900000 */
[----:B------:R-:W2:Y:S02]  /*8040*/  @!P0 SYNCS.PHASECHK.TRANS64 P0, [R0+URZ], R3 ;  /* 0x00000003000085a7 */ /* 0x000ea400080010ff */
[----:B--2---:R-:W-:Y:S05]  /*8050*/  @!P0 BRA `(.L_x_131) ;  /* 0xfffffffc00f08947 */ /* 0x004fea000383ffff */
[----:B------:R-:W-:Y:S05]  /*8060*/  BRA `(.L_x_132) ;  /* 0xffffffa800687947 */ /* 0x000fea000383ffff */
.L_x_48:
[----:B-1----:R1:W2:Y:S02]  /*8070*/  SYNCS.PHASECHK.TRANS64.TRYWAIT P0, [R2+URZ+0xd0], R5 ;  /* 0x0000d005020075a7 */ /* 0x0022a400080011ff */
[----:B--2---:R-:W-:Y:S05]  /*8080*/  @!P0 NANOSLEEP.SYNCS 0x989680 ;  /* 0x009896800000895d */ /* 0x004fea0003900000 */
[----:B------:R-:W2:Y:S02]  /*8090*/  @!P0 SYNCS.PHASECHK.TRANS64 P0, [R2+URZ+0xd0], R5 ;  /* 0x0000d005020085a7 */ /* 0x000ea400080010ff */
[----:B--2---:R-:W-:Y:S05]  /*80a0*/  @!P0 BRA `(.L_x_48) ;  /* 0xfffffffc00f08947 */ /* 0x004fea000383ffff */
[----:B------:R-:W-:Y:S05]  /*80b0*/  BRA `(.L_x_133) ;  /* 0xffffffa800c47947 */ /* 0x000fea000383ffff */
.L_x_49:
[----:B------:R-:W-:-:S07]  /*80c0*/  MOV R2, UR4 ;  /* 0x0000000400027c02 */ /* 0x000fce0008000f00 */
.L_x_134:
[----:B-1----:R1:W2:Y:S02]  /*80d0*/  SYNCS.PHASECHK.TRANS64.TRYWAIT P0, [R2+URZ+0x80], R5 ;  /* 0x00008005020075a7 */ /* 0x0022a400080011ff */
[----:B--2---:R-:W-:Y:S05]  /*80e0*/  @!P0 NANOSLEEP.SYNCS 0x989680 ;  /* 0x009896800000895d */ /* 0x004fea0003900000 */
[----:B------:R-:W2:Y:S02]  /*80f0*/  @!P0 SYNCS.PHASECHK.TRANS64 P0, [R2+URZ+0x80], R5 ;  /* 0x00008005020085a7 */ /* 0x000ea400080010ff */
[----:B--2---:R-:W-:Y:S05]  /*8100*/  @!P0 BRA `(.L_x_134) ;  /* 0xfffffffc00f08947 */ /* 0x004fea000383ffff */
[----:B------:R-:W-:Y:S05]  /*8110*/  BRA `(.L_x_135) ;  /* 0xffffffa800d47947 */ /* 0x000fea000383ffff */
.L_x_50:
[----:B-1----:R1:W2:Y:S02]  /*8120*/  SYNCS.PHASECHK.TRANS64.TRYWAIT P1, [R2+URZ+0x70], R5 ;  /* 0x00007005020075a7 */ /* 0x0022a400080211ff */
[----:B--2---:R-:W-:Y:S05]  /*8130*/  @!P1 NANOSLEEP.SYNCS 0x989680 ;  /* 0x009896800000995d */ /* 0x004fea0003900000 */
[----:B------:R-:W2:Y:S02]  /*8140*/  @!P1 SYNCS.PHASECHK.TRANS64 P1, [R2+URZ+0x70], R5 ;  /* 0x00007005020095a7 */ /* 0x000ea400080210ff */
[----:B--2---:R-:W-:Y:S05]  /*8150*/  @!P1 BRA `(.L_x_50) ;  /* 0xfffffffc00f09947 */ /* 0x004fea000383ffff */
[----:B------:R-:W-:Y:S05]  /*8160*/  BRA `(.L_x_136) ;  /* 0xffffffac00047947 */ /* 0x000fea000383ffff */
.L_x_53:
[----:B------:R-:W-:-:S07]  /*8170*/  MOV R0, UR4 ;  /* 0x0000000400007c02 */ /* 0x000fce0008000f00 */
.L_x_137:
[----:B-1----:R1:W2:Y:S02]  /*8180*/  SYNCS.PHASECHK.TRANS64.TRYWAIT P0, [R0+URZ+0x80], R3 ;  /* 0x00008003000075a7 */ /* 0x0022a400080011ff */
[----:B--2---:R-:W-:Y:S05]  /*8190*/  @!P0 NANOSLEEP.SYNCS 0x989680 ;  /* 0x009896800000895d */ /* 0x004fea0003900000 */
[----:B------:R-:W2:Y:S02]  /*81a0*/  @!P0 SYNCS.PHASECHK.TRANS64 P0, [R0+URZ+0x80], R3 ;  /* 0x00008003000085a7 */ /* 0x000ea400080010ff */
[----:B--2---:R-:W-:Y:S05]  /*81b0*/  @!P0 BRA `(.L_x_137) ;  /* 0xfffffffc00f08947 */ /* 0x004fea000383ffff */
[----:B------:R-:W-:Y:S05]  /*81c0*/  BRA `(.L_x_52) ;  /* 0xffffffac00587947 */ /* 0x000fea000383ffff */
.L_x_62:
[----:B-1----:R-:W-:-:S04]  /*81d0*/  MOV R0, UR5 ;  /* 0x0000000500007c02 */ /* 0x002fc80008000f00 */
[----:B------:R1:W2:Y:S03]  /*81e0*/  SYNCS.PHASECHK.TRANS64.TRYWAIT P0, [R0+URZ+0x8], R7 ;  /* 0x00000807000075a7 */ /* 0x0002a600080011ff */
[----:B--2---:R-:W-:Y:S05]  /*81f0*/  @!P0 NANOSLEEP.SYNCS 0x989680 ;  /* 0x009896800000895d */ /* 0x004fea0003900000 */
[----:B------:R-:W2:Y:S02]  /*8200*/  @!P0 SYNCS.PHASECHK.TRANS64 P0, [R0+URZ+0x8], R7 ;  /* 0x00000807000085a7 */ /* 0x000ea400080010ff */
[----:B--2---:R-:W-:Y:S05]  /*8210*/  @!P0 BRA `(.L_x_62) ;  /* 0xfffffffc00ec8947 */ /* 0x004fea000383ffff */
[----:B------:R-:W-:Y:S05]  /*8220*/  BRA `(.L_x_61) ;  /* 0xffffffb0000c7947 */ /* 0x000fea000383ffff */
.L_x_64:
[----:B------:R-:W-:Y:S01]  /*8230*/  BSSY B0, `(.L_x_138) ;  /* 0x0000006000007945 */ /* 0x000fe20003800000 */
[----:B------:R-:W-:-:S07]  /*8240*/  MOV R15, 0xffffffff ;  /* 0xffffffff000f7802 */ /* 0x000fce0000000f00 */
[----:B-1---5:R-:W-:Y:S05]  /*8250*/  WARPSYNC.COLLECTIVE R15, `(.L_x_139) ;  /* 0x000000000f0c7348 */ /* 0x022fea0003c00000 */
[----:B------:R-:W-:Y:S02]  /*8260*/  ELECT P6, UR79, PT ;  /* 0x00000000004f782f */ /* 0x000fe400038c0000 */
[----:B------:R-:W-:Y:S01]  /*8270*/  MOV R14, UR79 ;  /* 0x0000004f000e7c02 */ /* 0x000fe20008000f00 */
[----:B-1---5:R-:W-:Y:S10]  /*8280*/  ENDCOLLECTIVE ;  /* 0x000000000000791b */ /* 0x022ff40003800000 */
.L_x_139:
[----:B------:R-:W-:Y:S05]  /*8290*/  BSYNC B0 ;  /* 0x0000000000007941 */ /* 0x000fea0003800000 */
.L_x_138:
[----:B------:R-:W-:Y:S05]  /*82a0*/  BRA `(.L_x_140) ;  /* 0xffffffb0003c7947 */ /* 0x000fea000383ffff */
.L_x_66:
[----:B-1----:R-:W-:-:S04]  /*82b0*/  MOV R0, UR5 ;  /* 0x0000000500007c02 */ /* 0x002fc80008000f00 */
[----:B------:R1:W2:Y:S03]  /*82c0*/  SYNCS.PHASECHK.TRANS64.TRYWAIT P0, [R0+URZ+0x8], R5 ;  /* 0x00000805000075a7 */ /* 0x0002a600080011ff */
[----:B--2---:R-:W-:Y:S05]  /*82d0*/  @!P0 NANOSLEEP.SYNCS 0x989680 ;  /* 0x009896800000895d */ /* 0x004fea0003900000 */
[----:B------:R-:W2:Y:S02]  /*82e0*/  @!P0 SYNCS.PHASECHK.TRANS64 P0, [R0+URZ+0x8], R5 ;  /* 0x00000805000085a7 */ /* 0x000ea400080010ff */
[----:B--2---:R-:W-:Y:S05]  /*82f0*/  @!P0 BRA `(.L_x_66) ;  /* 0xfffffffc00ec8947 */ /* 0x004fea000383ffff */
[----:B------:R-:W-:Y:S05]  /*8300*/  BRA `(.L_x_65) ;  /* 0xffffffb000407947 */ /* 0x000fea000383ffff */
.L_x_67:
[----:B-1----:R1:W2:Y:S02]  /*8310*/  SYNCS.PHASECHK.TRANS64.TRYWAIT P0, [R0+URZ+0x70], R5 ;  /* 0x00007005000075a7 */ /* 0x0022a400080011ff */
[----:B--2---:R-:W-:Y:S05]  /*8320*/  @!P0 NANOSLEEP.SYNCS 0x989680 ;  /* 0x009896800000895d */ /* 0x004fea0003900000 */
[----:B------:R-:W2:Y:S02]  /*8330*/  @!P0 SYNCS.PHASECHK.TRANS64 P0, [R0+URZ+0x70], R5 ;  /* 0x00007005000085a7 */ /* 0x000ea400080010ff */
[----:B--2---:R-:W-:Y:S05]  /*8340*/  @!P0 BRA `(.L_x_67) ;  /* 0xfffffffc00f08947 */ /* 0x004fea000383ffff */
[----:B------:R-:W-:Y:S05]  /*8350*/  BRA `(.L_x_141) ;  /* 0xffffffb400147947 */ /* 0x000fea000383ffff */
.L_x_69:
[----:B------:R-:W-:-:S07]  /*8360*/  MOV R0, UR19 ;  /* 0x0000001300007c02 */ /* 0x000fce0008000f00 */
.L_x_142:
[----:B-1----:R1:W2:Y:S02]  /*8370*/  SYNCS.PHASECHK.TRANS64.TRYWAIT P0, [R0+URZ+0xb0], R5 ;  /* 0x0000b005000075a7 */ /* 0x0022a400080011ff */
[----:B--2---:R-:W-:Y:S05]  /*8380*/  @!P0 NANOSLEEP.SYNCS 0x989680 ;  /* 0x009896800000895d */ /* 0x004fea0003900000 */
[----:B------:R-:W2:Y:S02]  /*8390*/  @!P0 SYNCS.PHASECHK.TRANS64 P0, [R0+URZ+0xb0], R5 ;  /* 0x0000b005000085a7 */ /* 0x000ea400080010ff */
[----:B--2---:R-:W-:Y:S05]  /*83a0*/  @!P0 BRA `(.L_x_142) ;  /* 0xfffffffc00f08947 */ /* 0x004fea000383ffff */
[----:B------:R-:W-:Y:S05]  /*83b0*/  BRA `(.L_x_143) ;  /* 0xffffffb4005c7947 */ /* 0x000fea000383ffff */
.L_x_72:
[----:B------:R-:W-:Y:S07]  /*83c0*/  MOV R0, UR6 ;  /* 0x0000000600007c02 */ /* 0x000fee0008000f00 */
.L_x_144:
[----:B-1----:R1:W2:Y:S02]  /*83d0*/  SYNCS.PHASECHK.TRANS64.TRYWAIT P0, [R0+URZ], R5 ;  /* 0x00000005000075a7 */ /* 0x0022a400080011ff */
[----:B--2---:R-:W-:Y:S05]  /*83e0*/  @!P0 NANOSLEEP.SYNCS 0x989680 ;  /* 0x009896800000895d */ /* 0x004fea0003900000 */
[----:B------:R-:W2:Y:S02]  /*83f0*/  @!P0 SYNCS.PHASECHK.TRANS64 P0, [R0+URZ], R5 ;  /* 0x00000005000085a7 */ /* 0x000ea400080010ff */
[----:B--2---:R-:W-:Y:S05]  /*8400*/  @!P0 BRA `(.L_x_144) ;  /* 0xfffffffc00f08947 */ /* 0x004fea000383ffff */
[----:B------:R-:W-:Y:S05]  /*8410*/  BRA `(.L_x_71) ;  /* 0xffffffb400747947 */ /* 0x000fea000383ffff */
.L_x_76:
[----:B-1----:R-:W-:-:S07]  /*8420*/  MOV R0, UR4 ;  /* 0x0000000400007c02 */ /* 0x002fce0008000f00 */
.L_x_145:
[----:B-1----:R1:W2:Y:S02]  /*8430*/  SYNCS.PHASECHK.TRANS64.TRYWAIT P0, [R0+URZ], R3 ;  /* 0x00000003000075a7 */ /* 0x0022a400080011ff */
[----:B--2---:R-:W-:Y:S05]  /*8440*/  @!P0 NANOSLEEP.SYNCS 0x989680 ;  /* 0x009896800000895d */ /* 0x004fea0003900000 */
[----:B------:R-:W2:Y:S02]  /*8450*/  @!P0 SYNCS.PHASECHK.TRANS64 P0, [R0+URZ], R3 ;  /* 0x00000003000085a7 */ /* 0x000ea400080010ff */
[----:B--2---:R-:W-:Y:S05]  /*8460*/  @!P0 BRA `(.L_x_145) ;  /* 0xfffffffc00f08947 */ /* 0x004fea000383ffff */
[----:B------:R-:W-:Y:S05]  /*8470*/  BRA `(.L_x_146) ;  /* 0xffffffb8002c7947 */ /* 0x000fea000383ffff */
.L_x_77:
[----:B------:R-:W-:-:S07]  /*8480*/  MOV R0, UR5 ;  /* 0x0000000500007c02 */ /* 0x000fce0008000f00 */
.L_x_147:
[----:B-1----:R1:W2:Y:S02]  /*8490*/  SYNCS.PHASECHK.TRANS64.TRYWAIT P0, [R0+URZ], R3 ;  /* 0x00000003000075a7 */ /* 0x0022a400080011ff */
[----:B--2---:R-:W-:Y:S05]  /*84a0*/  @!P0 NANOSLEEP.SYNCS 0x989680 ;  /* 0x009896800000895d */ /* 0x004fea0003900000 */
[----:B------:R-:W2:Y:S02]  /*84b0*/  @!P0 SYNCS.PHASECHK.TRANS64 P0, [R0+URZ], R3 ;  /* 0x00000003000085a7 */ /* 0x000ea400080010ff */
[----:B--2---:R-:W-:Y:S05]  /*84c0*/  @!P0 BRA `(.L_x_147) ;  /* 0xfffffffc00f08947 */ /* 0x004fea000383ffff */
[----:B------:R-:W-:Y:S05]  /*84d0*/  BRA `(.L_x_148) ;  /* 0xffffffb800387947 */ /* 0x000fea000383ffff */
.L_x_78:
[----:B------:R-:W-:-:S07]  /*84e0*/  MOV R0, UR5 ;  /* 0x0000000500007c02 */ /* 0x000fce0008000f00 */
.L_x_149:
[----:B-1----:R1:W2:Y:S02]  /*84f0*/  SYNCS.PHASECHK.TRANS64.TRYWAIT P0, [R0+URZ], R3 ;  /* 0x00000003000075a7 */ /* 0x0022a400080011ff */
[----:B--2---:R-:W-:Y:S05]  /*8500*/  @!P0 NANOSLEEP.SYNCS 0x989680 ;  /* 0x009896800000895d */ /* 0x004fea0003900000 */
[----:B------:R-:W2:Y:S02]  /*8510*/  @!P0 SYNCS.PHASECHK.TRANS64 P0, [R0+URZ], R3 ;  /* 0x00000003000085a7 */ /* 0x000ea400080010ff */
[----:B--2---:R-:W-:Y:S05]  /*8520*/  @!P0 BRA `(.L_x_149) ;  /* 0xfffffffc00f08947 */ /* 0x004fea000383ffff */
[----:B------:R-:W-:Y:S05]  /*8530*/  BRA `(.L_x_150) ;  /* 0xffffffb800447947 */ /* 0x000fea000383ffff */
.L_x_81:
[----:B------:R-:W-:-:S07]  /*8540*/  MOV R0, UR13 ;  /* 0x0000000d00007c02 */ /* 0x000fce0008000f00 */
.L_x_151:
[----:B-1----:R1:W2:Y:S02]  /*8550*/  SYNCS.PHASECHK.TRANS64.TRYWAIT P1, [R0+URZ+0xf0], R3 ;  /* 0x0000f003000075a7 */ /* 0x0022a400080211ff */
[----:B--2---:R-:W-:Y:S05]  /*8560*/  @!P1 NANOSLEEP.SYNCS 0x989680 ;  /* 0x009896800000995d */ /* 0x004fea0003900000 */
[----:B------:R-:W2:Y:S02]  /*8570*/  @!P1 SYNCS.PHASECHK.TRANS64 P1, [R0+URZ+0xf0], R3 ;  /* 0x0000f003000095a7 */ /* 0x000ea400080210ff */
[----:B--2---:R-:W-:Y:S05]  /*8580*/  @!P1 BRA `(.L_x_151) ;  /* 0xfffffffc00f09947 */ /* 0x004fea000383ffff */
[----:B------:R-:W-:Y:S05]  /*8590*/  BRA `(.L_x_152) ;  /* 0xffffffb800907947 */ /* 0x000fea000383ffff */
.L_x_86:
[----:B--2---:R2:W3:Y:S02]  /*85a0*/  SYNCS.PHASECHK.TRANS64.TRYWAIT P0, [R12+URZ+0x70], R9 ;  /* 0x000070090c0075a7 */ /* 0x0044e400080011ff */
[----:B---3--:R-:W-:Y:S05]  /*85b0*/  @!P0 NANOSLEEP.SYNCS 0x989680 ;  /* 0x009896800000895d */ /* 0x008fea0003900000 */
[----:B------:R-:W3:Y:S02]  /*85c0*/  @!P0 SYNCS.PHASECHK.TRANS64 P0, [R12+URZ+0x70], R9 ;  /* 0x000070090c0085a7 */ /* 0x000ee400080010ff */
[----:B---3--:R-:W-:Y:S05]  /*85d0*/  @!P0 BRA `(.L_x_86) ;  /* 0xfffffffc00f08947 */ /* 0x008fea000383ffff */
[----:B------:R-:W-:Y:S05]  /*85e0*/  BRA `(.L_x_153) ;  /* 0xffffffbc00b07947 */ /* 0x000fea000383ffff */
.L_x_89:
[----:B------:R-:W-:Y:S07]  /*85f0*/  MOV R0, UR21 ;  /* 0x0000001500007c02 */ /* 0x000fee0008000f00 */
.L_x_154:
[----:B--2---:R2:W3:Y:S02]  /*8600*/  SYNCS.PHASECHK.TRANS64.TRYWAIT P2, [R0+URZ+0x68], R11 ;  /* 0x0000680b000075a7 */ /* 0x0044e400080411ff */
[----:B---3--:R-:W-:Y:S05]  /*8610*/  @!P2 NANOSLEEP.SYNCS 0x989680 ;  /* 0x009896800000a95d */ /* 0x008fea0003900000 */
[----:B------:R-:W3:Y:S02]  /*8620*/  @!P2 SYNCS.PHASECHK.TRANS64 P2, [R0+URZ+0x68], R11 ;  /* 0x0000680b0000a5a7 */ /* 0x000ee400080410ff */
[----:B---3--:R-:W-:Y:S05]  /*8630*/  @!P2 BRA `(.L_x_154) ;  /* 0xfffffffc00f0a947 */ /* 0x008fea000383ffff */
[----:B------:R-:W-:Y:S05]  /*8640*/  BRA `(.L_x_88) ;  /* 0xffffffc400187947 */ /* 0x000fea000383ffff */
.L_x_92:
[----:B--2---:R-:W-:Y:S07]  /*8650*/  MOV R0, UR21 ;  /* 0x0000001500007c02 */ /* 0x004fee0008000f00 */
.L_x_155:
[----:B--2---:R2:W3:Y:S02]  /*8660*/  SYNCS.PHASECHK.TRANS64.TRYWAIT P0, [R0+URZ+0x50], R9 ;  /* 0x00005009000075a7 */ /* 0x0044e400080011ff */
[----:B---3--:R-:W-:Y:S05]  /*8670*/  @!P0 NANOSLEEP.SYNCS 0x989680 ;  /* 0x009896800000895d */ /* 0x008fea0003900000 */
[----:B------:R-:W3:Y:S02]  /*8680*/  @!P0 SYNCS.PHASECHK.TRANS64 P0, [R0+URZ+0x50], R9 ;  /* 0x00005009000085a7 */ /* 0x000ee400080010ff */
[----:B---3--:R-:W-:Y:S05]  /*8690*/  @!P0 BRA `(.L_x_155) ;  /* 0xfffffffc00f08947 */ /* 0x008fea000383ffff */
[----:B------:R-:W-:Y:S05]  /*86a0*/  BRA `(.L_x_156) ;  /* 0xffffffc400747947 */ /* 0x000fea000383ffff */
.L_x_93:
[----:B------:R-:W-:Y:S07]  /*86b0*/  MOV R0, UR21 ;  /* 0x0000001500007c02 */ /* 0x000fee0008000f00 */
.L_x_157:
[----:B--2---:R2:W3:Y:S02]  /*86c0*/  SYNCS.PHASECHK.TRANS64.TRYWAIT P0, [R0+URZ+0x58], R9 ;  /* 0x00005809000075a7 */ /* 0x0044e400080011ff */
[----:B---3--:R-:W-:Y:S05]  /*86d0*/  @!P0 NANOSLEEP.SYNCS 0x989680 ;  /* 0x009896800000895d */ /* 0x008fea0003900000 */
[----:B------:R-:W3:Y:S02]  /*86e0*/  @!P0 SYNCS.PHASECHK.TRANS64 P0, [R0+URZ+0x58], R9 ;  /* 0x00005809000085a7 */ /* 0x000ee400080010ff */
[----:B---3--:R-:W-:Y:S05]  /*86f0*/  @!P0 BRA `(.L_x_157) ;  /* 0xfffffffc00f08947 */ /* 0x008fea000383ffff */
[----:B------:R-:W-:Y:S05]  /*8700*/  BRA `(.L_x_158) ;  /* 0xffffffc400cc7947 */ /* 0x000fea000383ffff */
.L_x_95:
[----:B------:R-:W-:-:S07]  /*8710*/  MOV R0, UR21 ;  /* 0x0000001500007c02 */ /* 0x000fce0008000f00 */
.L_x_159:
[----:B--2---:R2:W4:Y:S02]  /*8720*/  SYNCS.PHASECHK.TRANS64.TRYWAIT P0, [R0+URZ+0x50], R3 ;  /* 0x00005003000075a7 */ /* 0x00452400080011ff */
[----:B----4-:R-:W-:Y:S05]  /*8730*/  @!P0 NANOSLEEP.SYNCS 0x989680 ;  /* 0x009896800000895d */ /* 0x010fea0003900000 */
[----:B------:R-:W4:Y:S02]  /*8740*/  @!P0 SYNCS.PHASECHK.TRANS64 P0, [R0+URZ+0x50], R3 ;  /* 0x00005003000085a7 */ /* 0x000f2400080010ff */
[----:B----4-:R-:W-:Y:S05]  /*8750*/  @!P0 BRA `(.L_x_159) ;  /* 0xfffffffc00f08947 */ /* 0x010fea000383ffff */
[----:B------:R-:W-:Y:S05]  /*8760*/  BRA `(.L_x_160) ;  /* 0xffffffc800587947 */ /* 0x000fea000383ffff */
.L_x_97:
[----:B-1----:R1:W2:Y:S02]  /*8770*/  SYNCS.PHASECHK.TRANS64.TRYWAIT P0, [R3+URZ+0x70], R0 ;  /* 0x00007000030075a7 */ /* 0x0022a400080011ff */
[----:B--2---:R-:W-:Y:S05]  /*8780*/  @!P0 NANOSLEEP.SYNCS 0x989680 ;  /* 0x009896800000895d */ /* 0x004fea0003900000 */
[----:B------:R-:W2:Y:S02]  /*8790*/  @!P0 SYNCS.PHASECHK.TRANS64 P0, [R3+URZ+0x70], R0 ;  /* 0x00007000030085a7 */ /* 0x000ea400080010ff */
[----:B--2---:R-:W-:Y:S05]  /*87a0*/  @!P0 BRA `(.L_x_97) ;  /* 0xfffffffc00f08947 */ /* 0x004fea000383ffff */
[----:B------:R-:W-:Y:S05]  /*87b0*/  BRA `(.L_x_161) ;  /* 0xffffffcc00147947 */ /* 0x000fea000383ffff */
.L_x_108:
[----:B-1----:R1:W2:Y:S02]  /*87c0*/  SYNCS.PHASECHK.TRANS64.TRYWAIT P1, [R3+URZ+0x40], R0 ;  /* 0x00004000030075a7 */ /* 0x0022a400080211ff */
[----:B--2---:R-:W-:Y:S05]  /*87d0*/  @!P1 NANOSLEEP.SYNCS 0x989680 ;  /* 0x009896800000995d */ /* 0x004fea0003900000 */
[----:B------:R-:W2:Y:S02]  /*87e0*/  @!P1 SYNCS.PHASECHK.TRANS64 P1, [R3+URZ+0x40], R0 ;  /* 0x00004000030095a7 */ /* 0x000ea400080210ff */
[----:B--2---:R-:W-:Y:S05]  /*87f0*/  @!P1 BRA `(.L_x_108) ;  /* 0xfffffffc00f09947 */ /* 0x004fea000383ffff */
[----:B------:R-:W-:Y:S05]  /*8800*/  BRA `(.L_x_107) ;  /* 0xffffffd800807947 */ /* 0x000fea000383ffff */
.L_x_110:
[----:B-1----:R1:W4:Y:S02]  /*8810*/  SYNCS.PHASECHK.TRANS64.TRYWAIT P0, [R90+URZ+0x90], R5 ;  /* 0x000090055a0075a7 */ /* 0x00232400080011ff */
[----:B----4-:R-:W-:Y:S05]  /*8820*/  @!P0 NANOSLEEP.SYNCS 0x989680 ;  /* 0x009896800000895d */ /* 0x010fea0003900000 */
[----:B------:R-:W4:Y:S02]  /*8830*/  @!P0 SYNCS.PHASECHK.TRANS64 P0, [R90+URZ+0x90], R5 ;  /* 0x000090055a0085a7 */ /* 0x000f2400080010ff */
[----:B----4-:R-:W-:Y:S05]  /*8840*/  @!P0 BRA `(.L_x_110) ;  /* 0xfffffffc00f08947 */ /* 0x010fea000383ffff */
[----:B------:R-:W-:Y:S05]  /*8850*/  BRA `(.L_x_109) ;  /* 0xffffffd800d47947 */ /* 0x000fea000383ffff */
.L_x_118:
[----:B--2---:R2:W3:Y:S02]  /*8860*/  SYNCS.PHASECHK.TRANS64.TRYWAIT P0, [R109+URZ+0x40], R2 ;  /* 0x000040026d0075a7 */ /* 0x0044e400080011ff */
[----:B---3--:R-:W-:Y:S05]  /*8870*/  @!P0 NANOSLEEP.SYNCS 0x989680 ;  /* 0x009896800000895d */ /* 0x008fea0003900000 */
[----:B------:R-:W3:Y:S02]  /*8880*/  @!P0 SYNCS.PHASECHK.TRANS64 P0, [R109+URZ+0x40], R2 ;  /* 0x000040026d0085a7 */ /* 0x000ee400080010ff */
[----:B---3--:R-:W-:Y:S05]  /*8890*/  @!P0 BRA `(.L_x_118) ;  /* 0xfffffffc00f08947 */ /* 0x008fea000383ffff */
[----:B------:R-:W-:Y:S05]  /*88a0*/  BRA `(.L_x_117) ;  /* 0xffffffe400dc7947 */ /* 0x000fea000383ffff */
        .weak           $__internal_0_$__cuda_sm10x_tcgen05_guardrail_trap_col_being_dealloced_not_returned_by_alloc
        .type           $__internal_0_$__cuda_sm10x_tcgen05_guardrail_trap_col_being_dealloced_not_returned_by_alloc,@function
        .size           $__internal_0_$__cuda_sm10x_tcgen05_guardrail_trap_col_being_dealloced_not_returned_by_alloc,($__internal_1_$__cuda_sm10x_tcgen05_guardrail_trap_phase_invalid_during_alloc - $__internal_0_$__cuda_sm10x_tcgen05_guardrail_trap_col_being_dealloced_not_returned_by_alloc)
$__internal_0_$__cuda_sm10x_tcgen05_guardrail_trap_col_being_dealloced_not_returned_by_alloc:
[----:B------:R-:W-:Y:S05]  /*88b0*/  BPT.TRAP 0x1 ;  /* 0x000000040000795c */ /* 0x000fea0000300000 */
[----:B------:R-:W-:-:S04]  /*88c0*/  HFMA2 R3, -RZ, RZ, 0, 0 ;  /* 0x00000000ff037431 */ /* 0x000fc800000001ff */
[----:B------:R-:W-:Y:S05]  /*88d0*/  RET.REL.NODEC R2 `(_ZN7cutlass13device_kernelINS_4gemm6kernel13GemmUniversalIN4cute5tupleIJiiiiEEENS1_10collective13CollectiveMmaINS1_35MainloopSm100TmaUmmaWarpSpecializedILi4ELi2ELi4ENS5_IJNS4_1CILi2EEESB_NSA_ILi1EEEEEEEENS5_IJNSA_ILi128EEESF_NSA_ILi32EEEEEENS_12float_e4m3_tENS5_IJlSC_lEEESI_SJ_NS4_8TiledMMAINS4_8MMA_AtomIJNS4_10MMA_TraitsINS4_25SM100_MMA_F8F6F4_2x1SM_SSEJSI_SI_fSF_SF_NS4_17integral_constantINS4_4UMMA5MajorELSQ_0EEESR_NSO_INSP_7ScaleInELSS_0EEEST_EEEEEENS4_6LayoutINS5_IJSC_SC_SC_EEENS5_IJNSA_ILi0EEESY_SY_EEEEENS5_IJNS4_10UnderscoreES11_S11_EEEEENS4_28SM100_TMA_2SM_LOAD_MULTICASTENS4_14ComposedLayoutINS4_7SwizzleILi1ELi4ELi3EEENS4_18smem_ptr_flag_bitsILi8EEENSW_INS5_IJNSA_ILi8EEESG_EEENS5_IJSG_SC_EEEEEEEvNS4_8identityENS4_18SM100_TMA_2SM_LOADES1E_vS1F_EENS_8epilogue10collective18CollectiveEpilogueINS1I_23Sm100TmaWarpSpecializedILi2ELi2ELi32ELb0ELb0EEEJNS5_IJNSA_ILi64EEESF_SG_EEENS5_IJNSW_IS1N_SC_EENSW_INS5_IJSG_SB_EEENS5_IJSC_S1N_EEEEEEEESI_SJ_SI_SJ_NS1I_6fusion15FusionCallbacksIS1M_NS1U_17LinearCombinationISI_fSI_fLNS_15FloatRoundStyleE2EEES1O_S1T_JEEENS4_5SM1004TMEM4LOAD26SM100_TMEM_LOAD_32dp32b32xENS4_13SM90_TMA_LOADES1E_NS4_39AutoVectorizingCopyWithAssumedAlignmentILi128EEENS4_14SM90_TMA_STOREES1E_S26_S26_EEEvvEEEEvNT_6ParamsE) ;  /* 0xffffff7402c87950 */ /* 0x000fea0003c3ffff */
        .weak           $__internal_1_$__cuda_sm10x_tcgen05_guardrail_trap_phase_invalid_during_alloc
        .type           $__internal_1_$__cuda_sm10x_tcgen05_guardrail_trap_phase_invalid_during_alloc,@function
        .size           $__internal_1_$__cuda_sm10x_tcgen05_guardrail_trap_phase_invalid_during_alloc,($__internal_2_$__cuda_sm10x_tcgen05_guardrail_trap_unallocated_columns_being_dealloced - $__internal_1_$__cuda_sm10x_tcgen05_guardrail_trap_phase_invalid_during_alloc)
$__internal_1_$__cuda_sm10x_tcgen05_guardrail_trap_phase_invalid_during_alloc:
[----:B------:R-:W-:Y:S05]  /*88e0*/  BPT.TRAP 0x1 ;  /* 0x000000040000795c */ /* 0x000fea0000300000 */
[----:B------:R-:W-:-:S04]  /*88f0*/  MOV R5, 0x0 ;  /* 0x0000000000057802 */ /* 0x000fc80000000f00 */
[----:B------:R-:W-:Y:S05]  /*8900*/  RET.REL.NODEC R4 `(_ZN7cutlass13device_kernelINS_4gemm6kernel13GemmUniversalIN4cute5tupleIJiiiiEEENS1_10collective13CollectiveMmaINS1_35MainloopSm100TmaUmmaWarpSpecializedILi4ELi2ELi4ENS5_IJNS4_1CILi2EEESB_NSA_ILi1EEEEEEEENS5_IJNSA_ILi128EEESF_NSA_ILi32EEEEEENS_12float_e4m3_tENS5_IJlSC_lEEESI_SJ_NS4_8TiledMMAINS4_8MMA_AtomIJNS4_10MMA_TraitsINS4_25SM100_MMA_F8F6F4_2x1SM_SSEJSI_SI_fSF_SF_NS4_17integral_constantINS4_4UMMA5MajorELSQ_0EEESR_NSO_INSP_7ScaleInELSS_0EEEST_EEEEEENS4_6LayoutINS5_IJSC_SC_SC_EEENS5_IJNSA_ILi0EEESY_SY_EEEEENS5_IJNS4_10UnderscoreES11_S11_EEEEENS4_28SM100_TMA_2SM_LOAD_MULTICASTENS4_14ComposedLayoutINS4_7SwizzleILi1ELi4ELi3EEENS4_18smem_ptr_flag_bitsILi8EEENSW_INS5_IJNSA_ILi8EEESG_EEENS5_IJSG_SC_EEEEEEEvNS4_8identityENS4_18SM100_TMA_2SM_LOADES1E_vS1F_EENS_8epilogue10collective18CollectiveEpilogueINS1I_23Sm100TmaWarpSpecializedILi2ELi2ELi32ELb0ELb0EEEJNS5_IJNSA_ILi64EEESF_SG_EEENS5_IJNSW_IS1N_SC_EENSW_INS5_IJSG_SB_EEENS5_IJSC_S1N_EEEEEEEESI_SJ_SI_SJ_NS1I_6fusion15FusionCallbacksIS1M_NS1U_17LinearCombinationISI_fSI_fLNS_15FloatRoundStyleE2EEES1O_S1T_JEEENS4_5SM1004TMEM4LOAD26SM100_TMEM_LOAD_32dp32b32xENS4_13SM90_TMA_LOADES1E_NS4_39AutoVectorizingCopyWithAssumedAlignmentILi128EEENS4_14SM90_TMA_STOREES1E_S26_S26_EEEvvEEEEvNT_6ParamsE) ;  /* 0xffffff7404bc7950 */ /* 0x000fea0003c3ffff */
        .weak           $__internal_2_$__cuda_sm10x_tcgen05_guardrail_trap_unallocated_columns_being_dealloced
        .type           $__internal_2_$__cuda_sm10x_tcgen05_guardrail_trap_unallocated_columns_being_dealloced,@function
        .size           $__internal_2_$__cuda_sm10x_tcgen05_guardrail_trap_unallocated_columns_being_dealloced,(.L_x_163 - $__internal_2_$__cuda_sm10x_tcgen05_guardrail_trap_unallocated_columns_being_dealloced)
$__internal_2_$__cuda_sm10x_tcgen05_guardrail_trap_unallocated_columns_being_dealloced:
[----:B------:R-:W-:Y:S05]  /*8910*/  BPT.TRAP 0x1 ;  /* 0x000000040000795c */ /* 0x000fea0000300000 */
[----:B------:R-:W-:-:S04]  /*8920*/  HFMA2 R3, -RZ, RZ, 0, 0 ;  /* 0x00000000ff037431 */ /* 0x000fc800000001ff */
[----:B------:R-:W-:Y:S05]  /*8930*/  RET.REL.NODEC R2 `(_ZN7cutlass13device_kernelINS_4gemm6kernel13GemmUniversalIN4cute5tupleIJiiiiEEENS1_10collective13CollectiveMmaINS1_35MainloopSm100TmaUmmaWarpSpecializedILi4ELi2ELi4ENS5_IJNS4_1CILi2EEESB_NSA_ILi1EEEEEEEENS5_IJNSA_ILi128EEESF_NSA_ILi32EEEEEENS_12float_e4m3_tENS5_IJlSC_lEEESI_SJ_NS4_8TiledMMAINS4_8MMA_AtomIJNS4_10MMA_TraitsINS4_25SM100_MMA_F8F6F4_2x1SM_SSEJSI_SI_fSF_SF_NS4_17integral_constantINS4_4UMMA5MajorELSQ_0EEESR_NSO_INSP_7ScaleInELSS_0EEEST_EEEEEENS4_6LayoutINS5_IJSC_SC_SC_EEENS5_IJNSA_ILi0EEESY_SY_EEEEENS5_IJNS4_10UnderscoreES11_S11_EEEEENS4_28SM100_TMA_2SM_LOAD_MULTICASTENS4_14ComposedLayoutINS4_7SwizzleILi1ELi4ELi3EEENS4_18smem_ptr_flag_bitsILi8EEENSW_INS5_IJNSA_ILi8EEESG_EEENS5_IJSG_SC_EEEEEEEvNS4_8identityENS4_18SM100_TMA_2SM_LOADES1E_vS1F_EENS_8epilogue10collective18CollectiveEpilogueINS1I_23Sm100TmaWarpSpecializedILi2ELi2ELi32ELb0ELb0EEEJNS5_IJNSA_ILi64EEESF_SG_EEENS5_IJNSW_IS1N_SC_EENSW_INS5_IJSG_SB_EEENS5_IJSC_S1N_EEEEEEEESI_SJ_SI_SJ_NS1I_6fusion15FusionCallbacksIS1M_NS1U_17LinearCombinationISI_fSI_fLNS_15FloatRoundStyleE2EEES1O_S1T_JEEENS4_5SM1004TMEM4LOAD26SM100_TMEM_LOAD_32dp32b32xENS4_13SM90_TMA_LOADES1E_NS4_39AutoVectorizingCopyWithAssumedAlignmentILi128EEENS4_14SM90_TMA_STOREES1E_S26_S26_EEEvvEEEEvNT_6ParamsE) ;  /* 0xffffff7402b07950 */ /* 0x000fea0003c3ffff */
.L_x_162:
[----:B------:R-:W-:-:S00]  /*8940*/  BRA `(.L_x_162) ;  /* 0xfffffffc00fc7947 */ /* 0x000fc0000383ffff */
[----:B------:R-:W-:-:S00]  /*8950*/  NOP ;  /* 0x0000000000007918 */ /* 0x000fc00000000000 */
        /* <DEDUP_REMOVED lines=10> */
.L_x_163:


//--------------------- .nv.global.init           --------------------------
	.section	.nv.global.init,"aw",@progbits
.nv.global.init:
	.type		$str$27,@object
	.size		$str$27,($str$28 - $str$27)
$str$27:
        /*0000*/ 	.byte	0x28, 0x61, 0x64, 0x64, 0x72, 0x65, 0x73, 0x73, 0x20, 0x26, 0x20, 0x6d, 0x61, 0x73, 0x6b, 0x29
        /*0010*/ 	.byte	0x20, 0x3d, 0x3d, 0x20, 0x30, 0x00
	.type		$str$28,@object
	.size		$str$28,($str$26 - $str$28)
$str$28:
        /*0016*/ 	.byte	0x2f, 0x74, 0x6d, 0x70, 0x2f, 0x63, 0x75, 0x74, 0x6c, 0x61, 0x73, 0x73, 0x5f, 0x73, 0x77, 0x65
        /*0026*/ 	.byte	0x65, 0x70, 0x5f, 0x73, 0x72, 0x63, 0x2f, 0x69, 0x6e, 0x63, 0x6c, 0x75, 0x64, 0x65, 0x2f, 0x63
        /*0036*/ 	.byte	0x75, 0x74, 0x65, 0x2f, 0x70, 0x6f, 0x69, 0x6e, 0x74, 0x65, 0x72, 0x5f, 0x66, 0x6c, 0x61, 0x67
        /*0046*/ 	.byte	0x67, 0x65, 0x64, 0x2e, 0x68, 0x70, 0x70, 0x00
	.type		$str$26,@object
	.size		$str$26,($str$25 - $str$26)
$str$26:
        /*004e*/ 	.byte	0x2f, 0x74, 0x6d, 0x70, 0x2f, 0x63, 0x75, 0x74, 0x6c, 0x61, 0x73, 0x73, 0x5f, 0x73, 0x77, 0x65
        /*005e*/ 	.byte	0x65, 0x70, 0x5f, 0x73, 0x72, 0x63, 0x2f, 0x69, 0x6e, 0x63, 0x6c, 0x75, 0x64, 0x65, 0x2f, 0x63
        /*006e*/ 	.byte	0x75, 0x74, 0x65, 0x2f, 0x61, 0x74, 0x6f, 0x6d, 0x2f, 0x63, 0x6f, 0x70, 0x79, 0x5f, 0x74, 0x72
        /*007e*/ 	.byte	0x61, 0x69, 0x74, 0x73, 0x5f, 0x73, 0x6d, 0x31, 0x30, 0x30, 0x2e, 0x68, 0x70, 0x70, 0x00
	.type		$str$25,@object
	.size		$str$25,(__unnamed_1 - $str$25)
$str$25:
        /*008d*/ 	.byte	0x28, 0x28, 0x75, 0x69, 0x6e, 0x74, 0x33, 0x32, 0x5f, 0x74, 0x28, 0x74, 0x68, 0x72, 0x65, 0x61
        /*009d*/ 	.byte	0x64, 0x49, 0x64, 0x78, 0x2e, 0x78, 0x29, 0x20, 0x2f, 0x20, 0x33, 0x32, 0x29, 0x20, 0x25, 0x20
        /*00ad*/ 	.byte	0x34, 0x29, 0x20, 0x3d, 0x3d, 0x20, 0x28, 0x28, 0x28, 0x74, 0x6d, 0x65, 0x6d, 0x5f, 0x61, 0x64
        /*00bd*/ 	.byte	0x64, 0x72, 0x20, 0x3e, 0x3e, 0x20, 0x31, 0x36, 0x29, 0x20, 0x2f, 0x20, 0x33, 0x32, 0x29, 0x20
        /*00cd*/ 	.byte	0x25, 0x20, 0x34, 0x29, 0x00
	.type		__unnamed_1,@object
	.size		__unnamed_1,(__unnamed_2 - __unnamed_1)
__unnamed_1:
        /*00d2*/ 	.byte	0x61, 0x75, 0x74, 0x6f, 0x20, 0x63, 0x75, 0x74, 0x65, 0x3a, 0x3a, 0x61, 0x73, 0x5f, 0x70, 0x6f
        /* <DEDUP_REMOVED lines=24> */
        /*0262*/ 	.byte	0x3a, 0x3a, 0x43, 0x3c, 0x34, 0x30, 0x39, 0x36, 0x3e, 0x3e, 0x3e, 0x3e, 0x5d, 0x00
	.type		__unnamed_2,@object
	.size		__unnamed_2,(.L_2 - __unnamed_2)
__unnamed_2:
        /* <DEDUP_REMOVED lines=40> */
        /*04f0*/ 	.byte	0x74, 0x65, 0x3a, 0x3a, 0x43, 0x3c, 0x30, 0x3e, 0x3e, 0x3e, 0x3e, 0x5d, 0x00
.L_2:


//--------------------- .nv.shared._ZN7cutlass13device_kernelINS_4gemm6kernel13GemmUniversalIN4cute5tupleIJiiiiEEENS1_10collective13CollectiveMmaINS1_35MainloopSm100TmaUmmaWarpSpecializedILi4ELi2ELi4ENS5_IJNS4_1CILi2EEESB_NSA_ILi1EEEEEEEENS5_IJNSA_ILi128EEESF_NSA_ILi32EEEEEENS_12float_e4m3_tENS5_IJlSC_lEEESI_SJ_NS4_8TiledMMAINS4_8MMA_AtomIJNS4_10MMA_TraitsINS4_25SM100_MMA_F8F6F4_2x1SM_SSEJSI_SI_fSF_SF_NS4_17integral_constantINS4_4UMMA5MajorELSQ_0EEESR_NSO_INSP_7ScaleInELSS_0EEEST_EEEEEENS4_6LayoutINS5_IJSC_SC_SC_EEENS5_IJNSA_ILi0EEESY_SY_EEEEENS5_IJNS4_10UnderscoreES11_S11_EEEEENS4_28SM100_TMA_2SM_LOAD_MULTICASTENS4_14ComposedLayoutINS4_7SwizzleILi1ELi4ELi3EEENS4_18smem_ptr_flag_bitsILi8EEENSW_INS5_IJNSA_ILi8EEESG_EEENS5_IJSG_SC_EEEEEEEvNS4_8identityENS4_18SM100_TMA_2SM_LOADES1E_vS1F_EENS_8epilogue10collective18CollectiveEpilogueINS1I_23Sm100TmaWarpSpecializedILi2ELi2ELi32ELb0ELb0EEEJNS5_IJNSA_ILi64EEESF_SG_EEENS5_IJNSW_IS1N_SC_EENSW_INS5_IJSG_SB_EEENS5_IJSC_S1N_EEEEEEEESI_SJ_SI_SJ_NS1I_6fusion15FusionCallbacksIS1M_NS1U_17LinearCombinationISI_fSI_fLNS_15FloatRoundStyleE2EEES1O_S1T_JEEENS4_5SM1004TMEM4LOAD26SM100_TMEM_LOAD_32dp32b32xENS4_13SM90_TMA_LOADES1E_NS4_39AutoVectorizingCopyWithAssumedAlignmentILi128EEENS4_14SM90_TMA_STOREES1E_S26_S26_EEEvvEEEEvNT_6ParamsE --------------------------
	.section	.nv.shared._ZN7cutlass13device_kernelINS_4gemm6kernel13GemmUniversalIN4cute5tupleIJiiiiEEENS1_10collective13CollectiveMmaINS1_35MainloopSm100TmaUmmaWarpSpecializedILi4ELi2ELi4ENS5_IJNS4_1CILi2EEESB_NSA_ILi1EEEEEEEENS5_IJNSA_ILi128EEESF_NSA_ILi32EEEEEENS_12float_e4m3_tENS5_IJlSC_lEEESI_SJ_NS4_8TiledMMAINS4_8MMA_AtomIJNS4_10MMA_TraitsINS4_25SM100_MMA_F8F6F4_2x1SM_SSEJSI_SI_fSF_SF_NS4_17integral_constantINS4_4UMMA5MajorELSQ_0EEESR_NSO_INSP_7ScaleInELSS_0EEEST_EEEEEENS4_6LayoutINS5_IJSC_SC_SC_EEENS5_IJNSA_ILi0EEESY_SY_EEEEENS5_IJNS4_10UnderscoreES11_S11_EEEEENS4_28SM100_TMA_2SM_LOAD_MULTICASTENS4_14ComposedLayoutINS4_7SwizzleILi1ELi4ELi3EEENS4_18smem_ptr_flag_bitsILi8EEENSW_INS5_IJNSA_ILi8EEESG_EEENS5_IJSG_SC_EEEEEEEvNS4_8identityENS4_18SM100_TMA_2SM_LOADES1E_vS1F_EENS_8epilogue10collective18CollectiveEpilogueINS1I_23Sm100TmaWarpSpecializedILi2ELi2ELi32ELb0ELb0EEEJNS5_IJNSA_ILi64EEESF_SG_EEENS5_IJNSW_IS1N_SC_EENSW_INS5_IJSG_SB_EEENS5_IJSC_S1N_EEEEEEEESI_SJ_SI_SJ_NS1I_6fusion15FusionCallbacksIS1M_NS1U_17LinearCombinationISI_fSI_fLNS_15FloatRoundStyleE2EEES1O_S1T_JEEENS4_5SM1004TMEM4LOAD26SM100_TMEM_LOAD_32dp32b32xENS4_13SM90_TMA_LOADES1E_NS4_39AutoVectorizingCopyWithAssumedAlignmentILi128EEENS4_14SM90_TMA_STOREES1E_S26_S26_EEEvvEEEEvNT_6ParamsE,"aw",@nobits
	.sectionflags	@""
	.align	16
	.zero		1024


//--------------------- .nv.shared.reserved.0     --------------------------
	.section	.nv.shared.reserved.0,"aw",@nobits
	.weak		__nv_reservedSMEM_offset_0_alias
	.size		__nv_reservedSMEM_offset_0_alias, 0, 64
	.other		__nv_reservedSMEM_offset_0_alias,@"STO_CUDA_RESERVED_SHARED STV_DEFAULT"
__nv_reservedSMEM_offset_0_alias:
	.zero		0
.nv.shared.reserved.0:
	.zero		64
	.weak		__nv_reservedSMEM_tcgen05_partition
	.type		__nv_reservedSMEM_tcgen05_partition,@object
	.size		__nv_reservedSMEM_tcgen05_partition,(.L_0 - __nv_reservedSMEM_tcgen05_partition)
__nv_reservedSMEM_tcgen05_partition:
	.zero		32
.L_0:


//--------------------- .nv.global                --------------------------
	.section	.nv.global,"aw",@nobits
.nv.global:
	.type		_ZN39_INTERNAL_36c31fdb_4_k_cu_cb72f480_86284cute1_E,@object
	.size		_ZN39_INTERNAL_36c31fdb_4_k_cu_cb72f480_86284cute1_E,(_ZN39_INTERNAL_36c31fdb_4_k_cu_cb72f480_86284cuda3std3__45__cpo6cbeginE - _ZN39_INTERNAL_36c31fdb_4_k_cu_cb72f480_86284cute1_E)
_ZN39_INTERNAL_36c31fdb_4_k_cu_cb72f480_86284cute1_E:
	.zero		1
	.type		_ZN39_INTERNAL_36c31fdb_4_k_cu_cb72f480_86284cuda3std3__45__cpo6cbeginE,@object
	.size		_ZN39_INTERNAL_36c31fdb_4_k_cu_cb72f480_86284cuda3std3__45__cpo6cbeginE,(_ZN39_INTERNAL_36c31fdb_4_k_cu_cb72f480_86284cuda3std3__48in_placeE - _ZN39_INTERNAL_36c31fdb_4_k_cu_cb72f480_86284cuda3std3__45__cpo6cbeginE)
_ZN39_INTERNAL_36c31fdb_4_k_cu_cb72f480_86284cuda3std3__45__cpo6cbeginE:
	.zero		1
	.type		_ZN39_INTERNAL_36c31fdb_4_k_cu_cb72f480_86284cuda3std3__48in_placeE,@object
	.size		_ZN39_INTERNAL_36c31fdb_4_k_cu_cb72f480_86284cuda3std3__48in_placeE,(_ZN39_INTERNAL_36c31fdb_4_k_cu_cb72f480_86284cuda3std6ranges3__45__cpo9iter_moveE - _ZN39_INTERNAL_36c31fdb_4_k_cu_cb72f480_86284cuda3std3__48in_placeE)
_ZN39_INTERNAL_36c31fdb_4_k_cu_cb72f480_86284cuda3std3__48in_placeE:
	.zero		1
	.type		_ZN39_INTERNAL_36c31fdb_4_k_cu_cb72f480_86284cuda3std6ranges3__45__cpo9iter_moveE,@object
	.size		_ZN39_INTERNAL_36c31fdb_4_k_cu_cb72f480_86284cuda3std6ranges3__45__cpo9iter_moveE,(_ZN39_INTERNAL_36c31fdb_4_k_cu_cb72f480_86284cuda3std3__45__cpo5beginE - _ZN39_INTERNAL_36c31fdb_4_k_cu_cb72f480_86284cuda3std6ranges3__45__cpo9iter_moveE)
_ZN39_INTERNAL_36c31fdb_4_k_cu_cb72f480_86284cuda3std6ranges3__45__cpo9iter_moveE:
	.zero		1
	.type		_ZN39_INTERNAL_36c31fdb_4_k_cu_cb72f480_86284cuda3std3__45__cpo5beginE,@object
	.size		_ZN39_INTERNAL_36c31fdb_4_k_cu_cb72f480_86284cuda3std3__45__cpo5beginE,(_ZN39_INTERNAL_36c31fdb_4_k_cu_cb72f480_86284cuda3std3__441_GLOBAL__N__36c31fdb_4_k_cu_cb72f480_86286ignoreE - _ZN39_INTERNAL_36c31fdb_4_k_cu_cb72f480_86284cuda3std3__45__cpo5beginE)
_ZN39_INTERNAL_36c31fdb_4_k_cu_cb72f480_86284cuda3std3__45__cpo5beginE:
	.zero		1
	.type		_ZN39_INTERNAL_36c31fdb_4_k_cu_cb72f480_86284cuda3std3__441_GLOBAL__N__36c31fdb_4_k_cu_cb72f480_86286ignoreE,@object
	.size		_ZN39_INTERNAL_36c31fdb_4_k_cu_cb72f480_86284cuda3std3__441_GLOBAL__N__36c31fdb_4_k_cu_cb72f480_86286ignoreE,(_ZN39_INTERNAL_36c31fdb_4_k_cu_cb72f480_86284cute7productE - _ZN39_INTERNAL_36c31fdb_4_k_cu_cb72f480_86284cuda3std3__441_GLOBAL__N__36c31fdb_4_k_cu_cb72f480_86286ignoreE)
_ZN39_INTERNAL_36c31fdb_4_k_cu_cb72f480_86284cuda3std3__441_GLOBAL__N__36c31fdb_4_k_cu_cb72f480_86286ignoreE:
	.zero		1
	.type		_ZN39_INTERNAL_36c31fdb_4_k_cu_cb72f480_86284cute7productE,@object
	.size		_ZN39_INTERNAL_36c31fdb_4_k_cu_cb72f480_86284cute7productE,(_ZN39_INTERNAL_36c31fdb_4_k_cu_cb72f480_86284cuda3std3__45__cpo3endE - _ZN39_INTERNAL_36c31fdb_4_k_cu_cb72f480_86284cute7productE)
_ZN39_INTERNAL_36c31fdb_4_k_cu_cb72f480_86284cute7productE:
	.zero		1
	.type		_ZN39_INTERNAL_36c31fdb_4_k_cu_cb72f480_86284cuda3std3__45__cpo3endE,@object
	.size		_ZN39_INTERNAL_36c31fdb_4_k_cu_cb72f480_86284cuda3std3__45__cpo3endE,(_ZN39_INTERNAL_36c31fdb_4_k_cu_cb72f480_86284cuda3std3__419piecewise_constructE - _ZN39_INTERNAL_36c31fdb_4_k_cu_cb72f480_86284cuda3std3__45__cpo3endE)
_ZN39_INTERNAL_36c31fdb_4_k_cu_cb72f480_86284cuda3std3__45__cpo3endE:
	.zero		1
	.type		_ZN39_INTERNAL_36c31fdb_4_k_cu_cb72f480_86284cuda3std3__419piecewise_constructE,@object
	.size		_ZN39_INTERNAL_36c31fdb_4_k_cu_cb72f480_86284cuda3std3__419piecewise_constructE,(_ZN39_INTERNAL_36c31fdb_4_k_cu_cb72f480_86284cuda3std3__45__cpo4cendE - _ZN39_INTERNAL_36c31fdb_4_k_cu_cb72f480_86284cuda3std3__419piecewise_constructE)
_ZN39_INTERNAL_36c31fdb_4_k_cu_cb72f480_86284cuda3std3__419piecewise_constructE:
	.zero		1
	.type		_ZN39_INTERNAL_36c31fdb_4_k_cu_cb72f480_86284cuda3std3__45__cpo4cendE,@object
	.size		_ZN39_INTERNAL_36c31fdb_4_k_cu_cb72f480_86284cuda3std3__45__cpo4cendE,(_ZN39_INTERNAL_36c31fdb_4_k_cu_cb72f480_86284cuda3std6ranges3__45__cpo4swapE - _ZN39_INTERNAL_36c31fdb_4_k_cu_cb72f480_86284cuda3std3__45__cpo4cendE)
_ZN39_INTERNAL_36c31fdb_4_k_cu_cb72f480_86284cuda3std3__45__cpo4cendE:
	.zero		1
	.type		_ZN39_INTERNAL_36c31fdb_4_k_cu_cb72f480_86284cuda3std6ranges3__45__cpo4swapE,@object
	.size		_ZN39_INTERNAL_36c31fdb_4_k_cu_cb72f480_86284cuda3std6ranges3__45__cpo4swapE,(.L_10 - _ZN39_INTERNAL_36c31fdb_4_k_cu_cb72f480_86284cuda3std6ranges3__45__cpo4swapE)
_ZN39_INTERNAL_36c31fdb_4_k_cu_cb72f480_86284cuda3std6ranges3__45__cpo4swapE:
	.zero		1
.L_10:


//--------------------- .nv.constant0._ZN7cutlass13device_kernelINS_4gemm6kernel13GemmUniversalIN4cute5tupleIJiiiiEEENS1_10collective13CollectiveMmaINS1_35MainloopSm100TmaUmmaWarpSpecializedILi4ELi2ELi4ENS5_IJNS4_1CILi2EEESB_NSA_ILi1EEEEEEEENS5_IJNSA_ILi128EEESF_NSA_ILi32EEEEEENS_12float_e4m3_tENS5_IJlSC_lEEESI_SJ_NS4_8TiledMMAINS4_8MMA_AtomIJNS4_10MMA_TraitsINS4_25SM100_MMA_F8F6F4_2x1SM_SSEJSI_SI_fSF_SF_NS4_17integral_constantINS4_4UMMA5MajorELSQ_0EEESR_NSO_INSP_7ScaleInELSS_0EEEST_EEEEEENS4_6LayoutINS5_IJSC_SC_SC_EEENS5_IJNSA_ILi0EEESY_SY_EEEEENS5_IJNS4_10UnderscoreES11_S11_EEEEENS4_28SM100_TMA_2SM_LOAD_MULTICASTENS4_14ComposedLayoutINS4_7SwizzleILi1ELi4ELi3EEENS4_18smem_ptr_flag_bitsILi8EEENSW_INS5_IJNSA_ILi8EEESG_EEENS5_IJSG_SC_EEEEEEEvNS4_8identityENS4_18SM100_TMA_2SM_LOADES1E_vS1F_EENS_8epilogue10collective18CollectiveEpilogueINS1I_23Sm100TmaWarpSpecializedILi2ELi2ELi32ELb0ELb0EEEJNS5_IJNSA_ILi64EEESF_SG_EEENS5_IJNSW_IS1N_SC_EENSW_INS5_IJSG_SB_EEENS5_IJSC_S1N_EEEEEEEESI_SJ_SI_SJ_NS1I_6fusion15FusionCallbacksIS1M_NS1U_17LinearCombinationISI_fSI_fLNS_15FloatRoundStyleE2EEES1O_S1T_JEEENS4_5SM1004TMEM4LOAD26SM100_TMEM_LOAD_32dp32b32xENS4_13SM90_TMA_LOADES1E_NS4_39AutoVectorizingCopyWithAssumedAlignmentILi128EEENS4_14SM90_TMA_STOREES1E_S26_S26_EEEvvEEEEvNT_6ParamsE --------------------------
	.section	.nv.constant0._ZN7cutlass13device_kernelINS_4gemm6kernel13GemmUniversalIN4cute5tupleIJiiiiEEENS1_10collective13CollectiveMmaINS1_35MainloopSm100TmaUmmaWarpSpecializedILi4ELi2ELi4ENS5_IJNS4_1CILi2EEESB_NSA_ILi1EEEEEEEENS5_IJNSA_ILi128EEESF_NSA_ILi32EEEEEENS_12float_e4m3_tENS5_IJlSC_lEEESI_SJ_NS4_8TiledMMAINS4_8MMA_AtomIJNS4_10MMA_TraitsINS4_25SM100_MMA_F8F6F4_2x1SM_SSEJSI_SI_fSF_SF_NS4_17integral_constantINS4_4UMMA5MajorELSQ_0EEESR_NSO_INSP_7ScaleInELSS_0EEEST_EEEEEENS4_6LayoutINS5_IJSC_SC_SC_EEENS5_IJNSA_ILi0EEESY_SY_EEEEENS5_IJNS4_10UnderscoreES11_S11_EEEEENS4_28SM100_TMA_2SM_LOAD_MULTICASTENS4_14ComposedLayoutINS4_7SwizzleILi1ELi4ELi3EEENS4_18smem_ptr_flag_bitsILi8EEENSW_INS5_IJNSA_ILi8EEESG_EEENS5_IJSG_SC_EEEEEEEvNS4_8identityENS4_18SM100_TMA_2SM_LOADES1E_vS1F_EENS_8epilogue10collective18CollectiveEpilogueINS1I_23Sm100TmaWarpSpecializedILi2ELi2ELi32ELb0ELb0EEEJNS5_IJNSA_ILi64EEESF_SG_EEENS5_IJNSW_IS1N_SC_EENSW_INS5_IJSG_SB_EEENS5_IJSC_S1N_EEEEEEEESI_SJ_SI_SJ_NS1I_6fusion15FusionCallbacksIS1M_NS1U_17LinearCombinationISI_fSI_fLNS_15FloatRoundStyleE2EEES1O_S1T_JEEENS4_5SM1004TMEM4LOAD26SM100_TMEM_LOAD_32dp32b32xENS4_13SM90_TMA_LOADES1E_NS4_39AutoVectorizingCopyWithAssumedAlignmentILi128EEENS4_14SM90_TMA_STOREES1E_S26_S26_EEEvvEEEEvNT_6ParamsE,"a",@progbits
	.sectionflags	@""
	.align	4
.nv.constant0._ZN7cutlass13device_kernelINS_4gemm6kernel13GemmUniversalIN4cute5tupleIJiiiiEEENS1_10collective13CollectiveMmaINS1_35MainloopSm100TmaUmmaWarpSpecializedILi4ELi2ELi4ENS5_IJNS4_1CILi2EEESB_NSA_ILi1EEEEEEEENS5_IJNSA_ILi128EEESF_NSA_ILi32EEEEEENS_12float_e4m3_tENS5_IJlSC_lEEESI_SJ_NS4_8TiledMMAINS4_8MMA_AtomIJNS4_10MMA_TraitsINS4_25SM100_MMA_F8F6F4_2x1SM_SSEJSI_SI_fSF_SF_NS4_17integral_constantINS4_4UMMA5MajorELSQ_0EEESR_NSO_INSP_7ScaleInELSS_0EEEST_EEEEEENS4_6LayoutINS5_IJSC_SC_SC_EEENS5_IJNSA_ILi0EEESY_SY_EEEEENS5_IJNS4_10UnderscoreES11_S11_EEEEENS4_28SM100_TMA_2SM_LOAD_MULTICASTENS4_14ComposedLayoutINS4_7SwizzleILi1ELi4ELi3EEENS4_18smem_ptr_flag_bitsILi8EEENSW_INS5_IJNSA_ILi8EEESG_EEENS5_IJSG_SC_EEEEEEEvNS4_8identityENS4_18SM100_TMA_2SM_LOADES1E_vS1F_EENS_8epilogue10collective18CollectiveEpilogueINS1I_23Sm100TmaWarpSpecializedILi2ELi2ELi32ELb0ELb0EEEJNS5_IJNSA_ILi64EEESF_SG_EEENS5_IJNSW_IS1N_SC_EENSW_INS5_IJSG_SB_EEENS5_IJSC_S1N_EEEEEEEESI_SJ_SI_SJ_NS1I_6fusion15FusionCallbacksIS1M_NS1U_17LinearCombinationISI_fSI_fLNS_15FloatRoundStyleE2EEES1O_S1T_JEEENS4_5SM1004TMEM4LOAD26SM100_TMEM_LOAD_32dp32b32xENS4_13SM90_TMA_LOADES1E_NS4_39AutoVectorizingCopyWithAssumedAlignmentILi128EEENS4_14SM90_TMA_STOREES1E_S26_S26_EEEvvEEEEvNT_6ParamsE:
	.zero		2944


//--------------------- SYMBOLS --------------------------

	.type		.nv.reservedSmem.offset0,@object
	.size		.nv.reservedSmem.offset0,0x4
	.type		.nv.reservedSmem.cap,@object
	.size		.nv.reservedSmem.cap,0x4
	.type		__assertfail,@function
